	.target	sm_100a

	.elftype	@"ET_EXEC"


//--------------------- .note.nv.tkinfo           --------------------------
	.section	.note.nv.tkinfo,"",@"SHT_NOTE"
	.sectionflags	@"SHF_NOTE_NV_TKINFO"
	.tkinfo
        /*0018*/ 	.word	0x00000002
        /*0030*/ 	.string	""
        /*0030*/ 	.string	"ptxas"
        /*0030*/ 	.string	"Cuda compilation tools, release 13.0, V13.0.88"
        /*0030*/ 	.string	"Build cuda_13.0.r13.0/compiler.36424714_0"
        /*0030*/ 	.string	"-arch sm_100a -m 64 "



//--------------------- .note.nv.cuinfo           --------------------------
	.section	.note.nv.cuinfo,"",@"SHT_NOTE"
	.sectionflags	@"SHF_NOTE_NV_CUINFO"
        /*0018*/ 	.short	0x0002
        /*001a*/ 	.short	0x0064
        /*001c*/ 	.short	0x0082
	.zero		2


//--------------------- .nv.info                  --------------------------
	.section	.nv.info,"",@"SHT_CUDA_INFO"
	.align	4


	//----- nvinfo : EIATTR_REGCOUNT
	.align		4
        /*0000*/ 	.byte	0x04, 0x2f
        /*0002*/ 	.short	(.L_19 - .L_18)
	.align		4
.L_18:
        /*0004*/ 	.word	index@(_ZN7cutlass13device_kernelINS_4gemm6kernel13GemmUniversalIN4cute5tupleIJiiiiEEENS1_10collective13CollectiveMmaINS1_35MainloopSm100TmaUmmaWarpSpecializedILi28ELi2ELi3ENS5_IJNS4_1CILi2EEENSA_ILi1EEESC_EEEEENS5_IJNSA_ILi256EEENSA_ILi160EEENSA_ILi32EEEEEENS_12float_e4m3_tENS5_IJlSC_lEEESJ_SK_NS4_8TiledMMAINS4_8MMA_AtomIJNS4_10MMA_TraitsINS4_25SM100_MMA_F8F6F4_2x1SM_SSEJSJ_SJ_fSF_SG_NS4_17integral_constantINS4_4UMMA5MajorELSR_0EEESS_NSP_INSQ_7ScaleInELST_0EEESU_EEEEEENS4_6LayoutINS5_IJSC_SC_SC_EEENS5_IJNSA_ILi0EEESZ_SZ_EEEEENS5_IJNS4_10UnderscoreES12_S12_EEEEENS4_18SM100_TMA_2SM_LOADENS4_14ComposedLayoutINS4_7SwizzleILi1ELi4ELi3EEENS4_18smem_ptr_flag_bitsILi8EEENSX_INS5_IJNSA_ILi8EEESH_EEENS5_IJSH_SC_EEEEEEEvNS4_8identityES15_S1F_vS1G_EENS_8epilogue10collective18CollectiveEpilogueINS1I_23Sm100TmaWarpSpecializedILi1ELi1ELi160ELb0ELb0EEEJNS5_IJNSA_ILi128EEESG_SH_EEENS5_IJNSX_IS1N_SC_EENSX_ISG_SC_EEEEESJ_SK_SJ_SK_NS1I_6fusion15FusionCallbacksIS1M_NS1S_17LinearCombinationISJ_fSJ_fLNS_15FloatRoundStyleE2EEES1O_S1R_JEEENS4_5SM1004TMEM4LOAD26SM100_TMEM_LOAD_32dp32b32xENS4_13SM90_TMA_LOADES1F_NS4_39AutoVectorizingCopyWithAssumedAlignmentILi128EEENS4_14SM90_TMA_STOREES1F_S24_S24_EEEvvEEEEvNT_6ParamsE)
        /*0008*/ 	.word	0x000000ff


	//----- nvinfo : EIATTR_FRAME_SIZE
	.align		4
.L_19:
        /*000c*/ 	.byte	0x04, 0x11
        /*000e*/ 	.short	(.L_21 - .L_20)
	.align		4
.L_20:
        /*0010*/ 	.word	index@($__internal_2_$__cuda_sm10x_tcgen05_guardrail_trap_unallocated_columns_being_dealloced)
        /*0014*/ 	.word	0x00000008


	//----- nvinfo : EIATTR_FRAME_SIZE
	.align		4
.L_21:
        /*0018*/ 	.byte	0x04, 0x11
        /*001a*/ 	.short	(.L_23 - .L_22)
	.align		4
.L_22:
        /*001c*/ 	.word	index@($__internal_1_$__cuda_sm10x_tcgen05_guardrail_trap_phase_invalid_during_alloc)
        /*0020*/ 	.word	0x00000008


	//----- nvinfo : EIATTR_FRAME_SIZE
	.align		4
.L_23:
        /*0024*/ 	.byte	0x04, 0x11
        /*0026*/ 	.short	(.L_25 - .L_24)
	.align		4
.L_24:
        /*0028*/ 	.word	index@($__internal_0_$__cuda_sm10x_tcgen05_guardrail_trap_col_being_dealloced_not_returned_by_alloc)
        /*002c*/ 	.word	0x00000008


	//----- nvinfo : EIATTR_FRAME_SIZE
	.align		4
.L_25:
        /*0030*/ 	.byte	0x04, 0x11
        /*0032*/ 	.short	(.L_27 - .L_26)
	.align		4
.L_26:
        /*0034*/ 	.word	index@(_ZN7cutlass13device_kernelINS_4gemm6kernel13GemmUniversalIN4cute5tupleIJiiiiEEENS1_10collective13CollectiveMmaINS1_35MainloopSm100TmaUmmaWarpSpecializedILi28ELi2ELi3ENS5_IJNS4_1CILi2EEENSA_ILi1EEESC_EEEEENS5_IJNSA_ILi256EEENSA_ILi160EEENSA_ILi32EEEEEENS_12float_e4m3_tENS5_IJlSC_lEEESJ_SK_NS4_8TiledMMAINS4_8MMA_AtomIJNS4_10MMA_TraitsINS4_25SM100_MMA_F8F6F4_2x1SM_SSEJSJ_SJ_fSF_SG_NS4_17integral_constantINS4_4UMMA5MajorELSR_0EEESS_NSP_INSQ_7ScaleInELST_0EEESU_EEEEEENS4_6LayoutINS5_IJSC_SC_SC_EEENS5_IJNSA_ILi0EEESZ_SZ_EEEEENS5_IJNS4_10UnderscoreES12_S12_EEEEENS4_18SM100_TMA_2SM_LOADENS4_14ComposedLayoutINS4_7SwizzleILi1ELi4ELi3EEENS4_18smem_ptr_flag_bitsILi8EEENSX_INS5_IJNSA_ILi8EEESH_EEENS5_IJSH_SC_EEEEEEEvNS4_8identityES15_S1F_vS1G_EENS_8epilogue10collective18CollectiveEpilogueINS1I_23Sm100TmaWarpSpecializedILi1ELi1ELi160ELb0ELb0EEEJNS5_IJNSA_ILi128EEESG_SH_EEENS5_IJNSX_IS1N_SC_EENSX_ISG_SC_EEEEESJ_SK_SJ_SK_NS1I_6fusion15FusionCallbacksIS1M_NS1S_17LinearCombinationISJ_fSJ_fLNS_15FloatRoundStyleE2EEES1O_S1R_JEEENS4_5SM1004TMEM4LOAD26SM100_TMEM_LOAD_32dp32b32xENS4_13SM90_TMA_LOADES1F_NS4_39AutoVectorizingCopyWithAssumedAlignmentILi128EEENS4_14SM90_TMA_STOREES1F_S24_S24_EEEvvEEEEvNT_6ParamsE)
        /*0038*/ 	.word	0x00000008


	//----- nvinfo : EIATTR_MIN_STACK_SIZE
	.align		4
.L_27:
        /*003c*/ 	.byte	0x04, 0x12
        /*003e*/ 	.short	(.L_29 - .L_28)
	.align		4
.L_28:
        /*0040*/ 	.word	index@(_ZN7cutlass13device_kernelINS_4gemm6kernel13GemmUniversalIN4cute5tupleIJiiiiEEENS1_10collective13CollectiveMmaINS1_35MainloopSm100TmaUmmaWarpSpecializedILi28ELi2ELi3ENS5_IJNS4_1CILi2EEENSA_ILi1EEESC_EEEEENS5_IJNSA_ILi256EEENSA_ILi160EEENSA_ILi32EEEEEENS_12float_e4m3_tENS5_IJlSC_lEEESJ_SK_NS4_8TiledMMAINS4_8MMA_AtomIJNS4_10MMA_TraitsINS4_25SM100_MMA_F8F6F4_2x1SM_SSEJSJ_SJ_fSF_SG_NS4_17integral_constantINS4_4UMMA5MajorELSR_0EEESS_NSP_INSQ_7ScaleInELST_0EEESU_EEEEEENS4_6LayoutINS5_IJSC_SC_SC_EEENS5_IJNSA_ILi0EEESZ_SZ_EEEEENS5_IJNS4_10UnderscoreES12_S12_EEEEENS4_18SM100_TMA_2SM_LOADENS4_14ComposedLayoutINS4_7SwizzleILi1ELi4ELi3EEENS4_18smem_ptr_flag_bitsILi8EEENSX_INS5_IJNSA_ILi8EEESH_EEENS5_IJSH_SC_EEEEEEEvNS4_8identityES15_S1F_vS1G_EENS_8epilogue10collective18CollectiveEpilogueINS1I_23Sm100TmaWarpSpecializedILi1ELi1ELi160ELb0ELb0EEEJNS5_IJNSA_ILi128EEESG_SH_EEENS5_IJNSX_IS1N_SC_EENSX_ISG_SC_EEEEESJ_SK_SJ_SK_NS1I_6fusion15FusionCallbacksIS1M_NS1S_17LinearCombinationISJ_fSJ_fLNS_15FloatRoundStyleE2EEES1O_S1R_JEEENS4_5SM1004TMEM4LOAD26SM100_TMEM_LOAD_32dp32b32xENS4_13SM90_TMA_LOADES1F_NS4_39AutoVectorizingCopyWithAssumedAlignmentILi128EEENS4_14SM90_TMA_STOREES1F_S24_S24_EEEvvEEEEvNT_6ParamsE)
        /*0044*/ 	.word	0x00000008
.L_29:


//--------------------- .nv.compat                --------------------------
	.section	.nv.compat,"",@"SHT_CUDA_COMPAT_INFO"
	.align	4
        /*0000*/ 	.byte	0x02, 0x09, 0x01, 0x00, 0x02, 0x02, 0x02, 0x00, 0x02, 0x05, 0x05, 0x00, 0x03, 0x07, 0x01, 0x01
        /*0010*/ 	.byte	0x02, 0x03, 0x01, 0x00, 0x02, 0x06, 0x01, 0x00, 0x04, 0x0b, 0x08, 0x00, 0x09, 0x00, 0x00, 0x00
        /*0020*/ 	.byte	0x00, 0x00, 0x00, 0x00


//--------------------- .nv.info._ZN7cutlass13device_kernelINS_4gemm6kernel13GemmUniversalIN4cute5tupleIJiiiiEEENS1_10collective13CollectiveMmaINS1_35MainloopSm100TmaUmmaWarpSpecializedILi28ELi2ELi3ENS5_IJNS4_1CILi2EEENSA_ILi1EEESC_EEEEENS5_IJNSA_ILi256EEENSA_ILi160EEENSA_ILi32EEEEEENS_12float_e4m3_tENS5_IJlSC_lEEESJ_SK_NS4_8TiledMMAINS4_8MMA_AtomIJNS4_10MMA_TraitsINS4_25SM100_MMA_F8F6F4_2x1SM_SSEJSJ_SJ_fSF_SG_NS4_17integral_constantINS4_4UMMA5MajorELSR_0EEESS_NSP_INSQ_7ScaleInELST_0EEESU_EEEEEENS4_6LayoutINS5_IJSC_SC_SC_EEENS5_IJNSA_ILi0EEESZ_SZ_EEEEENS5_IJNS4_10UnderscoreES12_S12_EEEEENS4_18SM100_TMA_2SM_LOADENS4_14ComposedLayoutINS4_7SwizzleILi1ELi4ELi3EEENS4_18smem_ptr_flag_bitsILi8EEENSX_INS5_IJNSA_ILi8EEESH_EEENS5_IJSH_SC_EEEEEEEvNS4_8identityES15_S1F_vS1G_EENS_8epilogue10collective18CollectiveEpilogueINS1I_23Sm100TmaWarpSpecializedILi1ELi1ELi160ELb0ELb0EEEJNS5_IJNSA_ILi128EEESG_SH_EEENS5_IJNSX_IS1N_SC_EENSX_ISG_SC_EEEEESJ_SK_SJ_SK_NS1I_6fusion15FusionCallbacksIS1M_NS1S_17LinearCombinationISJ_fSJ_fLNS_15FloatRoundStyleE2EEES1O_S1R_JEEENS4_5SM1004TMEM4LOAD26SM100_TMEM_LOAD_32dp32b32xENS4_13SM90_TMA_LOADES1F_NS4_39AutoVectorizingCopyWithAssumedAlignmentILi128EEENS4_14SM90_TMA_STOREES1F_S24_S24_EEEvvEEEEvNT_6ParamsE --------------------------
	.section	.nv.info._ZN7cutlass13device_kernelINS_4gemm6kernel13GemmUniversalIN4cute5tupleIJiiiiEEENS1_10collective13CollectiveMmaINS1_35MainloopSm100TmaUmmaWarpSpecializedILi28ELi2ELi3ENS5_IJNS4_1CILi2EEENSA_ILi1EEESC_EEEEENS5_IJNSA_ILi256EEENSA_ILi160EEENSA_ILi32EEEEEENS_12float_e4m3_tENS5_IJlSC_lEEESJ_SK_NS4_8TiledMMAINS4_8MMA_AtomIJNS4_10MMA_TraitsINS4_25SM100_MMA_F8F6F4_2x1SM_SSEJSJ_SJ_fSF_SG_NS4_17integral_constantINS4_4UMMA5MajorELSR_0EEESS_NSP_INSQ_7ScaleInELST_0EEESU_EEEEEENS4_6LayoutINS5_IJSC_SC_SC_EEENS5_IJNSA_ILi0EEESZ_SZ_EEEEENS5_IJNS4_10UnderscoreES12_S12_EEEEENS4_18SM100_TMA_2SM_LOADENS4_14ComposedLayoutINS4_7SwizzleILi1ELi4ELi3EEENS4_18smem_ptr_flag_bitsILi8EEENSX_INS5_IJNSA_ILi8EEESH_EEENS5_IJSH_SC_EEEEEEEvNS4_8identityES15_S1F_vS1G_EENS_8epilogue10collective18CollectiveEpilogueINS1I_23Sm100TmaWarpSpecializedILi1ELi1ELi160ELb0ELb0EEEJNS5_IJNSA_ILi128EEESG_SH_EEENS5_IJNSX_IS1N_SC_EENSX_ISG_SC_EEEEESJ_SK_SJ_SK_NS1I_6fusion15FusionCallbacksIS1M_NS1S_17LinearCombinationISJ_fSJ_fLNS_15FloatRoundStyleE2EEES1O_S1R_JEEENS4_5SM1004TMEM4LOAD26SM100_TMEM_LOAD_32dp32b32xENS4_13SM90_TMA_LOADES1F_NS4_39AutoVectorizingCopyWithAssumedAlignmentILi128EEENS4_14SM90_TMA_STOREES1F_S24_S24_EEEvvEEEEvNT_6ParamsE,"",@"SHT_CUDA_INFO"
	.sectionflags	@""
	.align	4


	//----- nvinfo : EIATTR_CUDA_API_VERSION
	.align		4
        /*0000*/ 	.byte	0x04, 0x37
        /*0002*/ 	.short	(.L_31 - .L_30)
.L_30:
        /*0004*/ 	.word	0x00000082


	//----- nvinfo : EIATTR_KPARAM_INFO
	.align		4
.L_31:
        /*0008*/ 	.byte	0x04, 0x17
        /*000a*/ 	.short	(.L_33 - .L_32)
.L_32:
        /*000c*/ 	.word	0x00000000
        /*0010*/ 	.short	0x0000
        /*0012*/ 	.short	0x0000
        /*0014*/ 	.byte	0x00, 0xf0, 0x01, 0x20


	//----- nvinfo : EIATTR_AT_ENTRY_FRAGMENTS
	.align		4
.L_33:
        /*0018*/ 	.byte	0x04, 0x4f
        /*001a*/ 	.short	(.L_35 - .L_34)


	//   ....[0]....
.L_34:
        /*001c*/ 	.word	0x00000007


	//----- nvinfo : EIATTR_RESERVED_SMEM_USED
	.align		4
.L_35:
        /*0020*/ 	.byte	0x01, 0x41
	.zero		2


	//----- nvinfo : EIATTR_SPARSE_MMA_MASK
	.align		4
        /*0024*/ 	.byte	0x03, 0x50
        /*0026*/ 	.short	0x0000


	//----- nvinfo : EIATTR_TCGEN05_2CTA_USED
	.align		4
        /*0028*/ 	.byte	0x01, 0x52
	.zero		2


	//----- nvinfo : EIATTR_MAXREG_COUNT
	.align		4
        /*002c*/ 	.byte	0x03, 0x1b
        /*002e*/ 	.short	0x00ff


	//----- nvinfo : EIATTR_NUM_BARRIERS
	.align		4
        /*0030*/ 	.byte	0x02, 0x4c
        /*0032*/ 	.byte	0x07
	.zero		1


	//----- nvinfo : EIATTR_EXTERNS
	.align		4
        /*0034*/ 	.byte	0x04, 0x0f
        /*0036*/ 	.short	(.L_37 - .L_36)


	//   ....[0]....
	.align		4
.L_36:
        /*0038*/ 	.word	index@(__assertfail)


	//----- nvinfo : EIATTR_ANNOTATIONS
	.align		4
.L_37:
        /*003c*/ 	.byte	0x04, 0x55
        /*003e*/ 	.short	(.L_39 - .L_38)


	//   ....[0]....
.L_38:
        /*0040*/ 	.word	0x00000001
        /*0044*/ 	.byte	0xe0, 0x00, 0x00, 0x00, 0x01, 0x00, 0x00, 0x00, 0x80, 0x01, 0x00, 0x00, 0x01, 0x00, 0x00, 0x00
        /*0054*/ 	.byte	0xc0, 0x01, 0x00, 0x00, 0x01, 0x00, 0x00, 0x00, 0x70, 0x5a, 0x00, 0x00, 0x01, 0x00, 0x00, 0x00
        /*0064*/ 	.byte	0x20, 0x5b, 0x00, 0x00, 0x01, 0x00, 0x00, 0x00, 0xc0, 0x5f, 0x00, 0x00, 0x01, 0x00, 0x00, 0x00
        /*0074*/ 	.byte	0xf0, 0x69, 0x00, 0x00, 0x01, 0x00, 0x00, 0x00, 0x80, 0x6b, 0x00, 0x00, 0x01, 0x00, 0x00, 0x00
        /*0084*/ 	.byte	0x70, 0x6c, 0x00, 0x00, 0x01, 0x00, 0x00, 0x00, 0x10, 0x71, 0x00, 0x00, 0x01, 0x00, 0x00, 0x00
        /*0094*/ 	.byte	0xd0, 0x73, 0x00, 0x00


	//----- nvinfo : EIATTR_MERCURY_ISA_VERSION
	.align		4
.L_39:
        /*0098*/ 	.byte	0x03, 0x5f
        /*009a*/ 	.short	0x0101


	//----- nvinfo : EIATTR_INT_WARP_WIDE_INSTR_OFFSETS
	.align		4
        /*009c*/ 	.byte	0x04, 0x31
        /*009e*/ 	.short	(.L_41 - .L_40)


	//   ....[0]....
.L_40:
        /*00a0*/ 	.word	0x00001010


	//   ....[1]....
        /*00a4*/ 	.word	0x000010b0


	//   ....[2]....
        /*00a8*/ 	.word	0x00004fe0


	//   ....[3]....
        /*00ac*/ 	.word	0x00005010


	//   ....[4]....
        /*00b0*/ 	.word	0x00005030


	//   ....[5]....
        /*00b4*/ 	.word	0x00005c60


	//   ....[6]....
        /*00b8*/ 	.word	0x00005ce0


	//   ....[7]....
        /*00bc*/ 	.word	0x00005d40


	//   ....[8]....
        /*00c0*/ 	.word	0x00005da0


	//   ....[9]....
        /*00c4*/ 	.word	0x00005e60


	//   ....[10]....
        /*00c8*/ 	.word	0x00005e80


	//----- nvinfo : EIATTR_COOP_GROUP_MASK_REGIDS
	.align		4
.L_41:
        /*00cc*/ 	.byte	0x04, 0x29
        /*00ce*/ 	.short	(.L_43 - .L_42)


	//   ....[0]....
.L_42:
        /*00d0*/ 	.word	0xffffffff


	//   ....[1]....
        /*00d4*/ 	.word	0xffffffff


	//   ....[2]....
        /*00d8*/ 	.word	0xffffffff


	//   ....[3]....
        /*00dc*/ 	.word	0xffffffff


	//   ....[4]....
        /*00e0*/ 	.word	0xffffffff


	//   ....[5]....
        /*00e4*/ 	.word	0xffffffff


	//   ....[6]....
        /*00e8*/ 	.word	0xffffffff


	//   ....[7]....
        /*00ec*/ 	.word	0xffffffff


	//   ....[8]....
        /*00f0*/ 	.word	0xffffffff


	//   ....[9]....
        /*00f4*/ 	.word	0xffffffff


	//   ....[10]....
        /*00f8*/ 	.word	0xffffffff


	//   ....[11]....
        /*00fc*/ 	.word	0xffffffff


	//   ....[12]....
        /*0100*/ 	.word	0xffffffff


	//   ....[13]....
        /*0104*/ 	.word	0xffffffff


	//----- nvinfo : EIATTR_COOP_GROUP_INSTR_OFFSETS
	.align		4
.L_43:
        /*0108*/ 	.byte	0x04, 0x28
        /*010a*/ 	.short	(.L_45 - .L_44)


	//   ....[0]....
.L_44:
        /*010c*/ 	.word	0x000000b0


	//   ....[1]....
        /*0110*/ 	.word	0x00000550


	//   ....[2]....
        /*0114*/ 	.word	0x00000a00


	//   ....[3]....
        /*0118*/ 	.word	0x00000b30


	//   ....[4]....
        /*011c*/ 	.word	0x00000c20


	//   ....[5]....
        /*0120*/ 	.word	0x00000d80


	//   ....[6]....
        /*0124*/ 	.word	0x00000ef0


	//   ....[7]....
        /*0128*/ 	.word	0x00001130


	//   ....[8]....
        /*012c*/ 	.word	0x00002380


	//   ....[9]....
        /*0130*/ 	.word	0x00003fa0


	//   ....[10]....
        /*0134*/ 	.word	0x00004470


	//   ....[11]....
        /*0138*/ 	.word	0x000044a0


	//   ....[12]....
        /*013c*/ 	.word	0x00004ee0


	//   ....[13]....
        /*0140*/ 	.word	0x000050f0


	//----- nvinfo : EIATTR_VRC_CTA_INIT_COUNT
	.align		4
.L_45:
        /*0144*/ 	.byte	0x02, 0x4a
        /*0146*/ 	.byte	0x80
	.zero		1


	//----- nvinfo : EIATTR_SYSCALL_OFFSETS
	.align		4
        /*0148*/ 	.byte	0x04, 0x46
        /*014a*/ 	.short	(.L_47 - .L_46)


	//   ....[0]....
.L_46:
        /*014c*/ 	.word	0x00006890


	//   ....[1]....
        /*0150*/ 	.word	0x000069c0


	//   ....[2]....
        /*0154*/ 	.word	0x00007590


	//   ....[3]....
        /*0158*/ 	.word	0x00007700


	//   ....[4]....
        /*015c*/ 	.word	0x00007870


	//   ....[5]....
        /*0160*/ 	.word	0x000079e0


	//   ....[6]....
        /*0164*/ 	.word	0x00007b50


	//----- nvinfo : EIATTR_MBARRIER_INSTR_OFFSETS
	.align		4
.L_47:
        /*0168*/ 	.byte	0x04, 0x39
        /*016a*/ 	.short	(.L_49 - .L_48)


	//   ....[0]....
.L_48:
        /*016c*/ 	.word	0x00000660
        /*0170*/ 	.word	0x000000ff
        /*0174*/ 	.word	0x00000000
        /*0178*/ 	.short	0x0100
        /*017a*/ 	.byte	0x04
	.zero		1


	//   ....[1]....
        /*017c*/ 	.word	0x00000670
        /*0180*/ 	.word	0x000000ff
        /*0184*/ 	.word	0x000000e0
        /*0188*/ 	.short	0x0100
        /*018a*/ 	.byte	0x04
	.zero		1


	//   ....[2]....
        /*018c*/ 	.word	0x00000680
        /*0190*/ 	.word	0x000000ff
        /*0194*/ 	.word	0x00000008
        /*0198*/ 	.short	0x0100
        /*019a*/ 	.byte	0x04
	.zero		1


	//   ....[3]....
        /*019c*/ 	.word	0x00000690
        /*01a0*/ 	.word	0x000000ff
        /*01a4*/ 	.word	0x000000e8
        /*01a8*/ 	.short	0x0100
        /*01aa*/ 	.byte	0x04
	.zero		1


	//   ....[4]....
        /*01ac*/ 	.word	0x000006a0
        /*01b0*/ 	.word	0x000000ff
        /*01b4*/ 	.word	0x00000010
        /*01b8*/ 	.short	0x0100
        /*01ba*/ 	.byte	0x04
	.zero		1


	//   ....[5]....
        /*01bc*/ 	.word	0x000006b0
        /*01c0*/ 	.word	0x000000ff
        /*01c4*/ 	.word	0x000000f0
        /*01c8*/ 	.short	0x0100
        /*01ca*/ 	.byte	0x04
	.zero		1


	//   ....[6]....
        /*01cc*/ 	.word	0x000006c0
        /*01d0*/ 	.word	0x000000ff
        /*01d4*/ 	.word	0x00000018
        /*01d8*/ 	.short	0x0100
        /*01da*/ 	.byte	0x04
	.zero		1


	//   ....[7]....
        /*01dc*/ 	.word	0x000006d0
        /*01e0*/ 	.word	0x000000ff
        /*01e4*/ 	.word	0x000000f8
        /*01e8*/ 	.short	0x0100
        /*01ea*/ 	.byte	0x04
	.zero		1


	//   ....[8]....
        /*01ec*/ 	.word	0x000006e0
        /*01f0*/ 	.word	0x000000ff
        /*01f4*/ 	.word	0x00000020
        /*01f8*/ 	.short	0x0100
        /*01fa*/ 	.byte	0x04
	.zero		1


	//   ....[9]....
        /*01fc*/ 	.word	0x000006f0
        /*0200*/ 	.word	0x000000ff
        /*0204*/ 	.word	0x00000100
        /*0208*/ 	.short	0x0100
        /*020a*/ 	.byte	0x04
	.zero		1


	//   ....[10]....
        /*020c*/ 	.word	0x00000700
        /*0210*/ 	.word	0x000000ff
        /*0214*/ 	.word	0x00000028
        /*0218*/ 	.short	0x0100
        /*021a*/ 	.byte	0x04
	.zero		1


	//   ....[11]....
        /*021c*/ 	.word	0x00000710
        /*0220*/ 	.word	0x000000ff
        /*0224*/ 	.word	0x00000108
        /*0228*/ 	.short	0x0100
        /*022a*/ 	.byte	0x04
	.zero		1


	//   ....[12]....
        /*022c*/ 	.word	0x00000720
        /*0230*/ 	.word	0x000000ff
        /*0234*/ 	.word	0x00000030
        /*0238*/ 	.short	0x0100
        /*023a*/ 	.byte	0x04
	.zero		1


	//   ....[13]....
        /*023c*/ 	.word	0x00000730
        /*0240*/ 	.word	0x000000ff
        /*0244*/ 	.word	0x00000110
        /*0248*/ 	.short	0x0100
        /*024a*/ 	.byte	0x04
	.zero		1


	//   ....[14]....
        /*024c*/ 	.word	0x00000740
        /*0250*/ 	.word	0x000000ff
        /*0254*/ 	.word	0x00000038
        /*0258*/ 	.short	0x0100
        /*025a*/ 	.byte	0x04
	.zero		1


	//   ....[15]....
        /*025c*/ 	.word	0x00000750
        /*0260*/ 	.word	0x000000ff
        /*0264*/ 	.word	0x00000118
        /*0268*/ 	.short	0x0100
        /*026a*/ 	.byte	0x04
	.zero		1


	//   ....[16]....
        /*026c*/ 	.word	0x00000760
        /*0270*/ 	.word	0x000000ff
        /*0274*/ 	.word	0x00000040
        /*0278*/ 	.short	0x0100
        /*027a*/ 	.byte	0x04
	.zero		1


	//   ....[17]....
        /*027c*/ 	.word	0x00000770
        /*0280*/ 	.word	0x000000ff
        /*0284*/ 	.word	0x00000120
        /*0288*/ 	.short	0x0100
        /*028a*/ 	.byte	0x04
	.zero		1


	//   ....[18]....
        /*028c*/ 	.word	0x00000780
        /*0290*/ 	.word	0x000000ff
        /*0294*/ 	.word	0x00000048
        /*0298*/ 	.short	0x0100
        /*029a*/ 	.byte	0x04
	.zero		1


	//   ....[19]....
        /*029c*/ 	.word	0x00000790
        /*02a0*/ 	.word	0x000000ff
        /*02a4*/ 	.word	0x00000128
        /*02a8*/ 	.short	0x0100
        /*02aa*/ 	.byte	0x04
	.zero		1


	//   ....[20]....
        /*02ac*/ 	.word	0x000007a0
        /*02b0*/ 	.word	0x000000ff
        /*02b4*/ 	.word	0x00000050
        /*02b8*/ 	.short	0x0100
        /*02ba*/ 	.byte	0x04
	.zero		1


	//   ....[21]....
        /*02bc*/ 	.word	0x000007b0
        /*02c0*/ 	.word	0x000000ff
        /*02c4*/ 	.word	0x00000130
        /*02c8*/ 	.short	0x0100
        /*02ca*/ 	.byte	0x04
	.zero		1


	//   ....[22]....
        /*02cc*/ 	.word	0x000007c0
        /*02d0*/ 	.word	0x000000ff
        /*02d4*/ 	.word	0x00000058
        /*02d8*/ 	.short	0x0100
        /*02da*/ 	.byte	0x04
	.zero		1


	//   ....[23]....
        /*02dc*/ 	.word	0x000007d0
        /*02e0*/ 	.word	0x000000ff
        /*02e4*/ 	.word	0x00000138
        /*02e8*/ 	.short	0x0100
        /*02ea*/ 	.byte	0x04
	.zero		1


	//   ....[24]....
        /*02ec*/ 	.word	0x000007e0
        /*02f0*/ 	.word	0x000000ff
        /*02f4*/ 	.word	0x00000060
        /*02f8*/ 	.short	0x0100
        /*02fa*/ 	.byte	0x04
	.zero		1


	//   ....[25]....
        /*02fc*/ 	.word	0x000007f0
        /*0300*/ 	.word	0x000000ff
        /*0304*/ 	.word	0x00000140
        /*0308*/ 	.short	0x0100
        /*030a*/ 	.byte	0x04
	.zero		1


	//   ....[26]....
        /*030c*/ 	.word	0x00000800
        /*0310*/ 	.word	0x000000ff
        /*0314*/ 	.word	0x00000068
        /*0318*/ 	.short	0x0100
        /*031a*/ 	.byte	0x04
	.zero		1


	//   ....[27]....
        /*031c*/ 	.word	0x00000810
        /*0320*/ 	.word	0x000000ff
        /*0324*/ 	.word	0x00000148
        /*0328*/ 	.short	0x0100
        /*032a*/ 	.byte	0x04
	.zero		1


	//   ....[28]....
        /*032c*/ 	.word	0x00000820
        /*0330*/ 	.word	0x000000ff
        /*0334*/ 	.word	0x00000070
        /*0338*/ 	.short	0x0100
        /*033a*/ 	.byte	0x04
	.zero		1


	//   ....[29]....
        /*033c*/ 	.word	0x00000830
        /*0340*/ 	.word	0x000000ff
        /*0344*/ 	.word	0x00000150
        /*0348*/ 	.short	0x0100
        /*034a*/ 	.byte	0x04
	.zero		1


	//   ....[30]....
        /*034c*/ 	.word	0x00000840
        /*0350*/ 	.word	0x000000ff
        /*0354*/ 	.word	0x00000078
        /*0358*/ 	.short	0x0100
        /*035a*/ 	.byte	0x04
	.zero		1


	//   ....[31]....
        /*035c*/ 	.word	0x00000850
        /*0360*/ 	.word	0x000000ff
        /*0364*/ 	.word	0x00000158
        /*0368*/ 	.short	0x0100
        /*036a*/ 	.byte	0x04
	.zero		1


	//   ....[32]....
        /*036c*/ 	.word	0x00000860
        /*0370*/ 	.word	0x000000ff
        /*0374*/ 	.word	0x00000080
        /*0378*/ 	.short	0x0100
        /*037a*/ 	.byte	0x04
	.zero		1


	//   ....[33]....
        /*037c*/ 	.word	0x00000870
        /*0380*/ 	.word	0x000000ff
        /*0384*/ 	.word	0x00000160
        /*0388*/ 	.short	0x0100
        /*038a*/ 	.byte	0x04
	.zero		1


	//   ....[34]....
        /*038c*/ 	.word	0x00000880
        /*0390*/ 	.word	0x000000ff
        /*0394*/ 	.word	0x00000088
        /*0398*/ 	.short	0x0100
        /*039a*/ 	.byte	0x04
	.zero		1


	//   ....[35]....
        /*039c*/ 	.word	0x00000890
        /*03a0*/ 	.word	0x000000ff
        /*03a4*/ 	.word	0x00000168
        /*03a8*/ 	.short	0x0100
        /*03aa*/ 	.byte	0x04
	.zero		1


	//   ....[36]....
        /*03ac*/ 	.word	0x000008a0
        /*03b0*/ 	.word	0x000000ff
        /*03b4*/ 	.word	0x00000090
        /*03b8*/ 	.short	0x0100
        /*03ba*/ 	.byte	0x04
	.zero		1


	//   ....[37]....
        /*03bc*/ 	.word	0x000008b0
        /*03c0*/ 	.word	0x000000ff
        /*03c4*/ 	.word	0x00000170
        /*03c8*/ 	.short	0x0100
        /*03ca*/ 	.byte	0x04
	.zero		1


	//   ....[38]....
        /*03cc*/ 	.word	0x000008c0
        /*03d0*/ 	.word	0x000000ff
        /*03d4*/ 	.word	0x00000098
        /*03d8*/ 	.short	0x0100
        /*03da*/ 	.byte	0x04
	.zero		1


	//   ....[39]....
        /*03dc*/ 	.word	0x000008d0
        /*03e0*/ 	.word	0x000000ff
        /*03e4*/ 	.word	0x00000178
        /*03e8*/ 	.short	0x0100
        /*03ea*/ 	.byte	0x04
	.zero		1


	//   ....[40]....
        /*03ec*/ 	.word	0x000008e0
        /*03f0*/ 	.word	0x000000ff
        /*03f4*/ 	.word	0x000000a0
        /*03f8*/ 	.short	0x0100
        /*03fa*/ 	.byte	0x04
	.zero		1


	//   ....[41]....
        /*03fc*/ 	.word	0x000008f0
        /*0400*/ 	.word	0x000000ff
        /*0404*/ 	.word	0x00000180
        /*0408*/ 	.short	0x0100
        /*040a*/ 	.byte	0x04
	.zero		1


	//   ....[42]....
        /*040c*/ 	.word	0x00000900
        /*0410*/ 	.word	0x000000ff
        /*0414*/ 	.word	0x000000a8
        /*0418*/ 	.short	0x0100
        /*041a*/ 	.byte	0x04
	.zero		1


	//   ....[43]....
        /*041c*/ 	.word	0x00000910
        /*0420*/ 	.word	0x000000ff
        /*0424*/ 	.word	0x00000188
        /*0428*/ 	.short	0x0100
        /*042a*/ 	.byte	0x04
	.zero		1


	//   ....[44]....
        /*042c*/ 	.word	0x00000920
        /*0430*/ 	.word	0x000000ff
        /*0434*/ 	.word	0x000000b0
        /*0438*/ 	.short	0x0100
        /*043a*/ 	.byte	0x04
	.zero		1


	//   ....[45]....
        /*043c*/ 	.word	0x00000930
        /*0440*/ 	.word	0x000000ff
        /*0444*/ 	.word	0x00000190
        /*0448*/ 	.short	0x0100
        /*044a*/ 	.byte	0x04
	.zero		1


	//   ....[46]....
        /*044c*/ 	.word	0x00000940
        /*0450*/ 	.word	0x000000ff
        /*0454*/ 	.word	0x000000b8
        /*0458*/ 	.short	0x0100
        /*045a*/ 	.byte	0x04
	.zero		1


	//   ....[47]....
        /*045c*/ 	.word	0x00000950
        /*0460*/ 	.word	0x000000ff
        /*0464*/ 	.word	0x00000198
        /*0468*/ 	.short	0x0100
        /*046a*/ 	.byte	0x04
	.zero		1


	//   ....[48]....
        /*046c*/ 	.word	0x00000960
        /*0470*/ 	.word	0x000000ff
        /*0474*/ 	.word	0x000000c0
        /*0478*/ 	.short	0x0100
        /*047a*/ 	.byte	0x04
	.zero		1


	//   ....[49]....
        /*047c*/ 	.word	0x00000970
        /*0480*/ 	.word	0x000000ff
        /*0484*/ 	.word	0x000001a0
        /*0488*/ 	.short	0x0100
        /*048a*/ 	.byte	0x04
	.zero		1


	//   ....[50]....
        /*048c*/ 	.word	0x00000980
        /*0490*/ 	.word	0x000000ff
        /*0494*/ 	.word	0x000000c8
        /*0498*/ 	.short	0x0100
        /*049a*/ 	.byte	0x04
	.zero		1


	//   ....[51]....
        /*049c*/ 	.word	0x00000990
        /*04a0*/ 	.word	0x000000ff
        /*04a4*/ 	.word	0x000001a8
        /*04a8*/ 	.short	0x0100
        /*04aa*/ 	.byte	0x04
	.zero		1


	//   ....[52]....
        /*04ac*/ 	.word	0x000009a0
        /*04b0*/ 	.word	0x000000ff
        /*04b4*/ 	.word	0x000000d0
        /*04b8*/ 	.short	0x0100
        /*04ba*/ 	.byte	0x04
	.zero		1


	//   ....[53]....
        /*04bc*/ 	.word	0x000009b0
        /*04c0*/ 	.word	0x000000ff
        /*04c4*/ 	.word	0x000001b0
        /*04c8*/ 	.short	0x0100
        /*04ca*/ 	.byte	0x04
	.zero		1


	//   ....[54]....
        /*04cc*/ 	.word	0x000009c0
        /*04d0*/ 	.word	0x000000ff
        /*04d4*/ 	.word	0x000000d8
        /*04d8*/ 	.short	0x0100
        /*04da*/ 	.byte	0x04
	.zero		1


	//   ....[55]....
        /*04dc*/ 	.word	0x000009d0
        /*04e0*/ 	.word	0x000000ff
        /*04e4*/ 	.word	0x000001b8
        /*04e8*/ 	.short	0x0100
        /*04ea*/ 	.byte	0x04
	.zero		1


	//   ....[56]....
        /*04ec*/ 	.word	0x00000b00
        /*04f0*/ 	.word	0x000000ff
        /*04f4*/ 	.word	0x000001c0
        /*04f8*/ 	.short	0x0100
        /*04fa*/ 	.byte	0x04
	.zero		1


	//   ....[57]....
        /*04fc*/ 	.word	0x00000b10
        /*0500*/ 	.word	0x000000ff
        /*0504*/ 	.word	0x000001c8
        /*0508*/ 	.short	0x0100
        /*050a*/ 	.byte	0x04
	.zero		1


	//   ....[58]....
        /*050c*/ 	.word	0x00000bf0
        /*0510*/ 	.word	0x000000ff
        /*0514*/ 	.word	0x000001d0
        /*0518*/ 	.short	0x0100
        /*051a*/ 	.byte	0x04
	.zero		1


	//   ....[59]....
        /*051c*/ 	.word	0x00000c00
        /*0520*/ 	.word	0x000000ff
        /*0524*/ 	.word	0x000001d8
        /*0528*/ 	.short	0x0100
        /*052a*/ 	.byte	0x04
	.zero		1


	//   ....[60]....
        /*052c*/ 	.word	0x00000d30
        /*0530*/ 	.word	0x000000ff
        /*0534*/ 	.word	0x000001e0
        /*0538*/ 	.short	0x0100
        /*053a*/ 	.byte	0x04
	.zero		1


	//   ....[61]....
        /*053c*/ 	.word	0x00000d40
        /*0540*/ 	.word	0x000000ff
        /*0544*/ 	.word	0x000001f0
        /*0548*/ 	.short	0x0100
        /*054a*/ 	.byte	0x04
	.zero		1


	//   ....[62]....
        /*054c*/ 	.word	0x00000d50
        /*0550*/ 	.word	0x000000ff
        /*0554*/ 	.word	0x000001e8
        /*0558*/ 	.short	0x0100
        /*055a*/ 	.byte	0x04
	.zero		1


	//   ....[63]....
        /*055c*/ 	.word	0x00000d60
        /*0560*/ 	.word	0x000000ff
        /*0564*/ 	.word	0x000001f8
        /*0568*/ 	.short	0x0100
        /*056a*/ 	.byte	0x04
	.zero		1


	//   ....[64]....
        /*056c*/ 	.word	0x00000e80
        /*0570*/ 	.word	0x000000ff
        /*0574*/ 	.word	0x00000200
        /*0578*/ 	.short	0x0100
        /*057a*/ 	.byte	0x04
	.zero		1


	//   ....[65]....
        /*057c*/ 	.word	0x00000e90
        /*0580*/ 	.word	0x000000ff
        /*0584*/ 	.word	0x00000218
        /*0588*/ 	.short	0x0100
        /*058a*/ 	.byte	0x04
	.zero		1


	//   ....[66]....
        /*058c*/ 	.word	0x00000ea0
        /*0590*/ 	.word	0x000000ff
        /*0594*/ 	.word	0x00000208
        /*0598*/ 	.short	0x0100
        /*059a*/ 	.byte	0x04
	.zero		1


	//   ....[67]....
        /*059c*/ 	.word	0x00000eb0
        /*05a0*/ 	.word	0x000000ff
        /*05a4*/ 	.word	0x00000220
        /*05a8*/ 	.short	0x0100
        /*05aa*/ 	.byte	0x04
	.zero		1


	//   ....[68]....
        /*05ac*/ 	.word	0x00000ec0
        /*05b0*/ 	.word	0x000000ff
        /*05b4*/ 	.word	0x00000210
        /*05b8*/ 	.short	0x0100
        /*05ba*/ 	.byte	0x04
	.zero		1


	//   ....[69]....
        /*05bc*/ 	.word	0x00000ed0
        /*05c0*/ 	.word	0x000000ff
        /*05c4*/ 	.word	0x00000228
        /*05c8*/ 	.short	0x0100
        /*05ca*/ 	.byte	0x04
	.zero		1


	//   ....[70]....
        /*05cc*/ 	.word	0x00000fc0
        /*05d0*/ 	.word	0x000000ff
        /*05d4*/ 	.word	0x00000230
        /*05d8*/ 	.short	0x0100
        /*05da*/ 	.byte	0x04
	.zero		1


	//   ....[71]....
        /*05dc*/ 	.word	0x00000fd0
        /*05e0*/ 	.word	0x000000ff
        /*05e4*/ 	.word	0x00000240
        /*05e8*/ 	.short	0x0100
        /*05ea*/ 	.byte	0x04
	.zero		1


	//   ....[72]....
        /*05ec*/ 	.word	0x00000fe0
        /*05f0*/ 	.word	0x000000ff
        /*05f4*/ 	.word	0x00000238
        /*05f8*/ 	.short	0x0100
        /*05fa*/ 	.byte	0x04
	.zero		1


	//   ....[73]....
        /*05fc*/ 	.word	0x00000ff0
        /*0600*/ 	.word	0x000000ff
        /*0604*/ 	.word	0x00000248
        /*0608*/ 	.short	0x0100
        /*060a*/ 	.byte	0x04
	.zero		1


	//   ....[74]....
        /*060c*/ 	.word	0x000010f0
        /*0610*/ 	.word	0x000000ff
        /*0614*/ 	.word	0x00000250
        /*0618*/ 	.short	0x0100
        /*061a*/ 	.byte	0x04
	.zero		1


	//   ....[75]....
        /*061c*/ 	.word	0x00001bb0
        /*0620*/ 	.word	0x00000000
        /*0624*/ 	.word	0x00000240
        /*0628*/ 	.short	0x010a
        /*062a*/ 	.byte	0xff
	.zero		1


	//   ....[76]....
        /*062c*/ 	.word	0x00001be0
        /*0630*/ 	.word	0x00000000
        /*0634*/ 	.word	0x00000230
        /*0638*/ 	.short	0x0101
        /*063a*/ 	.byte	0xff
	.zero		1


	//   ....[77]....
        /*063c*/ 	.word	0x00001cb0
        /*0640*/ 	.word	0x000000ff
        /*0644*/ 	.word	0x000000e0
        /*0648*/ 	.short	0x010a
        /*064a*/ 	.byte	0x06
	.zero		1


	//   ....[78]....
        /*064c*/ 	.word	0x00001d80
        /*0650*/ 	.word	0x000000ff
        /*0654*/ 	.word	0x000000e0
        /*0658*/ 	.short	0x010a
        /*065a*/ 	.byte	0x21
	.zero		1


	//   ....[79]....
        /*065c*/ 	.word	0x00001f30
        /*0660*/ 	.word	0x000000ff
        /*0664*/ 	.word	0x000000e0
        /*0668*/ 	.short	0x010a
        /*066a*/ 	.byte	0x08
	.zero		1


	//   ....[80]....
        /*066c*/ 	.word	0x00002030
        /*0670*/ 	.word	0x000000ff
        /*0674*/ 	.word	0x000001d8
        /*0678*/ 	.short	0x0101
        /*067a*/ 	.byte	0x04
	.zero		1


	//   ....[81]....
        /*067c*/ 	.word	0x00002050
        /*0680*/ 	.word	0x000000ff
        /*0684*/ 	.word	0x000000e0
        /*0688*/ 	.short	0x010a
        /*068a*/ 	.byte	0x06
	.zero		1


	//   ....[82]....
        /*068c*/ 	.word	0x000020d0
        /*0690*/ 	.word	0x000000ff
        /*0694*/ 	.word	0x000000e0
        /*0698*/ 	.short	0x010a
        /*069a*/ 	.byte	0x11
	.zero		1


	//   ....[83]....
        /*069c*/ 	.word	0x00002260
        /*06a0*/ 	.word	0x000000ff
        /*06a4*/ 	.word	0x000000e0
        /*06a8*/ 	.short	0x010a
        /*06aa*/ 	.byte	0x08
	.zero		1


	//   ....[84]....
        /*06ac*/ 	.word	0x000023b0
        /*06b0*/ 	.word	0x00000003
        /*06b4*/ 	.word	0x000001e0
        /*06b8*/ 	.short	0x010a
        /*06ba*/ 	.byte	0xff
	.zero		1


	//   ....[85]....
        /*06bc*/ 	.word	0x00002500
        /*06c0*/ 	.word	0x00000000
        /*06c4*/ 	.word	0x00000000
        /*06c8*/ 	.short	0x0101
        /*06ca*/ 	.byte	0xff
	.zero		1


	//   ....[86]....
        /*06cc*/ 	.word	0x00002aa0
        /*06d0*/ 	.word	0x000000ff
        /*06d4*/ 	.word	0x00000000
        /*06d8*/ 	.short	0x010a
        /*06da*/ 	.byte	0x04
	.zero		1


	//   ....[87]....
        /*06dc*/ 	.word	0x00002b30
        /*06e0*/ 	.word	0x000000ff
        /*06e4*/ 	.word	0x00000000
        /*06e8*/ 	.short	0x010a
        /*06ea*/ 	.byte	0x05
	.zero		1


	//   ....[88]....
        /*06ec*/ 	.word	0x00002bc0
        /*06f0*/ 	.word	0x000000ff
        /*06f4*/ 	.word	0x00000000
        /*06f8*/ 	.short	0x010a
        /*06fa*/ 	.byte	0x05
	.zero		1


	//   ....[89]....
        /*06fc*/ 	.word	0x00002c50
        /*0700*/ 	.word	0x000000ff
        /*0704*/ 	.word	0x00000000
        /*0708*/ 	.short	0x010a
        /*070a*/ 	.byte	0x05
	.zero		1


	//   ....[90]....
        /*070c*/ 	.word	0x00002ce0
        /*0710*/ 	.word	0x000000ff
        /*0714*/ 	.word	0x00000000
        /*0718*/ 	.short	0x010a
        /*071a*/ 	.byte	0x05
	.zero		1


	//   ....[91]....
        /*071c*/ 	.word	0x00002d70
        /*0720*/ 	.word	0x000000ff
        /*0724*/ 	.word	0x00000000
        /*0728*/ 	.short	0x010a
        /*072a*/ 	.byte	0x05
	.zero		1


	//   ....[92]....
        /*072c*/ 	.word	0x00002e00
        /*0730*/ 	.word	0x000000ff
        /*0734*/ 	.word	0x00000000
        /*0738*/ 	.short	0x010a
        /*073a*/ 	.byte	0x05
	.zero		1


	//   ....[93]....
        /*073c*/ 	.word	0x00002e90
        /*0740*/ 	.word	0x000000ff
        /*0744*/ 	.word	0x00000000
        /*0748*/ 	.short	0x010a
        /*074a*/ 	.byte	0x05
	.zero		1


	//   ....[94]....
        /*074c*/ 	.word	0x00002f20
        /*0750*/ 	.word	0x000000ff
        /*0754*/ 	.word	0x00000000
        /*0758*/ 	.short	0x010a
        /*075a*/ 	.byte	0x05
	.zero		1


	//   ....[95]....
        /*075c*/ 	.word	0x00002fb0
        /*0760*/ 	.word	0x000000ff
        /*0764*/ 	.word	0x00000000
        /*0768*/ 	.short	0x010a
        /*076a*/ 	.byte	0x05
	.zero		1


	//   ....[96]....
        /*076c*/ 	.word	0x00003040
        /*0770*/ 	.word	0x000000ff
        /*0774*/ 	.word	0x00000000
        /*0778*/ 	.short	0x010a
        /*077a*/ 	.byte	0x05
	.zero		1


	//   ....[97]....
        /*077c*/ 	.word	0x000030d0
        /*0780*/ 	.word	0x000000ff
        /*0784*/ 	.word	0x00000000
        /*0788*/ 	.short	0x010a
        /*078a*/ 	.byte	0x05
	.zero		1


	//   ....[98]....
        /*078c*/ 	.word	0x00003160
        /*0790*/ 	.word	0x000000ff
        /*0794*/ 	.word	0x00000000
        /*0798*/ 	.short	0x010a
        /*079a*/ 	.byte	0x05
	.zero		1


	//   ....[99]....
        /*079c*/ 	.word	0x000031f0
        /*07a0*/ 	.word	0x000000ff
        /*07a4*/ 	.word	0x00000000
        /*07a8*/ 	.short	0x010a
        /*07aa*/ 	.byte	0x05
	.zero		1


	//   ....[100]....
        /*07ac*/ 	.word	0x00003280
        /*07b0*/ 	.word	0x000000ff
        /*07b4*/ 	.word	0x00000000
        /*07b8*/ 	.short	0x010a
        /*07ba*/ 	.byte	0x05
	.zero		1


	//   ....[101]....
        /*07bc*/ 	.word	0x00003310
        /*07c0*/ 	.word	0x000000ff
        /*07c4*/ 	.word	0x00000000
        /*07c8*/ 	.short	0x010a
        /*07ca*/ 	.byte	0x05
	.zero		1


	//   ....[102]....
        /*07cc*/ 	.word	0x000033a0
        /*07d0*/ 	.word	0x000000ff
        /*07d4*/ 	.word	0x00000000
        /*07d8*/ 	.short	0x010a
        /*07da*/ 	.byte	0x05
	.zero		1


	//   ....[103]....
        /*07dc*/ 	.word	0x00003430
        /*07e0*/ 	.word	0x000000ff
        /*07e4*/ 	.word	0x00000000
        /*07e8*/ 	.short	0x010a
        /*07ea*/ 	.byte	0x05
	.zero		1


	//   ....[104]....
        /*07ec*/ 	.word	0x000034c0
        /*07f0*/ 	.word	0x000000ff
        /*07f4*/ 	.word	0x00000000
        /*07f8*/ 	.short	0x010a
        /*07fa*/ 	.byte	0x05
	.zero		1


	//   ....[105]....
        /*07fc*/ 	.word	0x00003550
        /*0800*/ 	.word	0x000000ff
        /*0804*/ 	.word	0x00000000
        /*0808*/ 	.short	0x010a
        /*080a*/ 	.byte	0x05
	.zero		1


	//   ....[106]....
        /*080c*/ 	.word	0x000035e0
        /*0810*/ 	.word	0x000000ff
        /*0814*/ 	.word	0x00000000
        /*0818*/ 	.short	0x010a
        /*081a*/ 	.byte	0x05
	.zero		1


	//   ....[107]....
        /*081c*/ 	.word	0x00003670
        /*0820*/ 	.word	0x000000ff
        /*0824*/ 	.word	0x00000000
        /*0828*/ 	.short	0x010a
        /*082a*/ 	.byte	0x05
	.zero		1


	//   ....[108]....
        /*082c*/ 	.word	0x00003700
        /*0830*/ 	.word	0x000000ff
        /*0834*/ 	.word	0x00000000
        /*0838*/ 	.short	0x010a
        /*083a*/ 	.byte	0x05
	.zero		1


	//   ....[109]....
        /*083c*/ 	.word	0x00003790
        /*0840*/ 	.word	0x000000ff
        /*0844*/ 	.word	0x00000000
        /*0848*/ 	.short	0x010a
        /*084a*/ 	.byte	0x05
	.zero		1


	//   ....[110]....
        /*084c*/ 	.word	0x00003820
        /*0850*/ 	.word	0x000000ff
        /*0854*/ 	.word	0x00000000
        /*0858*/ 	.short	0x010a
        /*085a*/ 	.byte	0x05
	.zero		1


	//   ....[111]....
        /*085c*/ 	.word	0x000038b0
        /*0860*/ 	.word	0x000000ff
        /*0864*/ 	.word	0x00000000
        /*0868*/ 	.short	0x010a
        /*086a*/ 	.byte	0x05
	.zero		1


	//   ....[112]....
        /*086c*/ 	.word	0x00003940
        /*0870*/ 	.word	0x000000ff
        /*0874*/ 	.word	0x00000000
        /*0878*/ 	.short	0x010a
        /*087a*/ 	.byte	0x05
	.zero		1


	//   ....[113]....
        /*087c*/ 	.word	0x000039e0
        /*0880*/ 	.word	0x00000000
        /*0884*/ 	.word	0x00000000
        /*0888*/ 	.short	0x010a
        /*088a*/ 	.byte	0xff
	.zero		1


	//   ....[114]....
        /*088c*/ 	.word	0x00003b00
        /*0890*/ 	.word	0x00000002
        /*0894*/ 	.word	0x00000230
        /*0898*/ 	.short	0x010a
        /*089a*/ 	.byte	0xff
	.zero		1


	//   ....[115]....
        /*089c*/ 	.word	0x00003b70
        /*08a0*/ 	.word	0x00000002
        /*08a4*/ 	.word	0x00000000
        /*08a8*/ 	.short	0x0101
        /*08aa*/ 	.byte	0xff
	.zero		1


	//   ....[116]....
        /*08ac*/ 	.word	0x00003b90
        /*08b0*/ 	.word	0x000000ff
        /*08b4*/ 	.word	0x000001f0
        /*08b8*/ 	.short	0x010a
        /*08ba*/ 	.byte	0x04
	.zero		1


	//   ....[117]....
        /*08bc*/ 	.word	0x00003cb0
        /*08c0*/ 	.word	0x00000002
        /*08c4*/ 	.word	0x000001e0
        /*08c8*/ 	.short	0x010a
        /*08ca*/ 	.byte	0xff
	.zero		1


	//   ....[118]....
        /*08cc*/ 	.word	0x00003db0
        /*08d0*/ 	.word	0x00000002
        /*08d4*/ 	.word	0x00000000
        /*08d8*/ 	.short	0x0101
        /*08da*/ 	.byte	0xff
	.zero		1


	//   ....[119]....
        /*08dc*/ 	.word	0x00003e40
        /*08e0*/ 	.word	0x000000ff
        /*08e4*/ 	.word	0x000001f0
        /*08e8*/ 	.short	0x0106
        /*08ea*/ 	.byte	0x04
	.zero		1


	//   ....[120]....
        /*08ec*/ 	.word	0x00003e60
        /*08f0*/ 	.word	0x000000ff
        /*08f4*/ 	.word	0x000001f0
        /*08f8*/ 	.short	0x010a
        /*08fa*/ 	.byte	0x04
	.zero		1


	//   ....[121]....
        /*08fc*/ 	.word	0x00003ef0
        /*0900*/ 	.word	0x000000ff
        /*0904*/ 	.word	0x000001f0
        /*0908*/ 	.short	0x0106
        /*090a*/ 	.byte	0x07
	.zero		1


	//   ....[122]....
        /*090c*/ 	.word	0x00003f30
        /*0910*/ 	.word	0x00000000
        /*0914*/ 	.word	0x000001f0
        /*0918*/ 	.short	0x010a
        /*091a*/ 	.byte	0xff
	.zero		1


	//   ....[123]....
        /*091c*/ 	.word	0x00004170
        /*0920*/ 	.word	0x000000ff
        /*0924*/ 	.word	0x00000008
        /*0928*/ 	.short	0x010a
        /*092a*/ 	.byte	0x06
	.zero		1


	//   ....[124]....
        /*092c*/ 	.word	0x00004190
        /*0930*/ 	.word	0x000000ff
        /*0934*/ 	.word	0x00000008
        /*0938*/ 	.short	0x010a
        /*093a*/ 	.byte	0x06
	.zero		1


	//   ....[125]....
        /*093c*/ 	.word	0x00004320
        /*0940*/ 	.word	0x000000ff
        /*0944*/ 	.word	0x00000008
        /*0948*/ 	.short	0x010a
        /*094a*/ 	.byte	0x06
	.zero		1


	//   ....[126]....
        /*094c*/ 	.word	0x00004340
        /*0950*/ 	.word	0x000000ff
        /*0954*/ 	.word	0x00000008
        /*0958*/ 	.short	0x010a
        /*095a*/ 	.byte	0x06
	.zero		1


	//   ....[127]....
        /*095c*/ 	.word	0x00004400
        /*0960*/ 	.word	0x000000ff
        /*0964*/ 	.word	0x00000000
        /*0968*/ 	.short	0x0101
        /*096a*/ 	.byte	0x04
	.zero		1


	//   ....[128]....
        /*096c*/ 	.word	0x000046e0
        /*0970*/ 	.word	0x00000000
        /*0974*/ 	.word	0x000001e0
        /*0978*/ 	.short	0x010a
        /*097a*/ 	.byte	0xff
	.zero		1


	//   ....[129]....
        /*097c*/ 	.word	0x000047a0
        /*0980*/ 	.word	0x00000000
        /*0984*/ 	.word	0x00000000
        /*0988*/ 	.short	0x0101
        /*098a*/ 	.byte	0xff
	.zero		1


	//   ....[130]....
        /*098c*/ 	.word	0x00004840
        /*0990*/ 	.word	0x000000ff
        /*0994*/ 	.word	0x00000000
        /*0998*/ 	.short	0x010a
        /*099a*/ 	.byte	0x05
	.zero		1


	//   ....[131]....
        /*099c*/ 	.word	0x00004850
        /*09a0*/ 	.word	0x000000ff
        /*09a4*/ 	.word	0x00000218
        /*09a8*/ 	.short	0x010a
        /*09aa*/ 	.byte	0x13
	.zero		1


	//   ....[132]....
        /*09ac*/ 	.word	0x00004910
        /*09b0*/ 	.word	0x000000ff
        /*09b4*/ 	.word	0x00000000
        /*09b8*/ 	.short	0x010a
        /*09ba*/ 	.byte	0x07
	.zero		1


	//   ....[133]....
        /*09bc*/ 	.word	0x00004a40
        /*09c0*/ 	.word	0x000000ff
        /*09c4*/ 	.word	0x00000000
        /*09c8*/ 	.short	0x010a
        /*09ca*/ 	.byte	0x0a
	.zero		1


	//   ....[134]....
        /*09cc*/ 	.word	0x00004c60
        /*09d0*/ 	.word	0x000000ff
        /*09d4*/ 	.word	0x00000000
        /*09d8*/ 	.short	0x010a
        /*09da*/ 	.byte	0x04
	.zero		1


	//   ....[135]....
        /*09dc*/ 	.word	0x00004cf0
        /*09e0*/ 	.word	0x000000ff
        /*09e4*/ 	.word	0x00000000
        /*09e8*/ 	.short	0x010a
        /*09ea*/ 	.byte	0x05
	.zero		1


	//   ....[136]....
        /*09ec*/ 	.word	0x00004d90
        /*09f0*/ 	.word	0x00000000
        /*09f4*/ 	.word	0x00000000
        /*09f8*/ 	.short	0x010a
        /*09fa*/ 	.byte	0xff
	.zero		1


	//   ....[137]....
        /*09fc*/ 	.word	0x00004dd0
        /*0a00*/ 	.word	0x00000000
        /*0a04*/ 	.word	0x00000000
        /*0a08*/ 	.short	0x010a
        /*0a0a*/ 	.byte	0xff
	.zero		1


	//   ....[138]....
        /*0a0c*/ 	.word	0x00004e40
        /*0a10*/ 	.word	0x000000ff
        /*0a14*/ 	.word	0x00000000
        /*0a18*/ 	.short	0x0101
        /*0a1a*/ 	.byte	0x04
	.zero		1


	//   ....[139]....
        /*0a1c*/ 	.word	0x00004e80
        /*0a20*/ 	.word	0x000000ff
        /*0a24*/ 	.word	0x00000250
        /*0a28*/ 	.short	0x010a
        /*0a2a*/ 	.byte	0x0e
	.zero		1


	//   ....[140]....
        /*0a2c*/ 	.word	0x00004ed0
        /*0a30*/ 	.word	0x000000ff
        /*0a34*/ 	.word	0x00000000
        /*0a38*/ 	.short	0x0101
        /*0a3a*/ 	.byte	0x04
	.zero		1


	//   ....[141]....
        /*0a3c*/ 	.word	0x00005380
        /*0a40*/ 	.word	0x00000003
        /*0a44*/ 	.word	0x000001e0
        /*0a48*/ 	.short	0x010a
        /*0a4a*/ 	.byte	0xff
	.zero		1


	//   ....[142]....
        /*0a4c*/ 	.word	0x000054f0
        /*0a50*/ 	.word	0x00000000
        /*0a54*/ 	.word	0x00000000
        /*0a58*/ 	.short	0x0101
        /*0a5a*/ 	.byte	0xff
	.zero		1


	//   ....[143]....
        /*0a5c*/ 	.word	0x000059b0
        /*0a60*/ 	.word	0x000000ff
        /*0a64*/ 	.word	0x000001d8
        /*0a68*/ 	.short	0x010a
        /*0a6a*/ 	.byte	0x1d
	.zero		1


	//   ....[144]....
        /*0a6c*/ 	.word	0x00005b80
        /*0a70*/ 	.word	0x000000ff
        /*0a74*/ 	.word	0x000001c8
        /*0a78*/ 	.short	0x010a
        /*0a7a*/ 	.byte	0x1d
	.zero		1


	//   ....[145]....
        /*0a7c*/ 	.word	0x00005ea0
        /*0a80*/ 	.word	0x000000ff
        /*0a84*/ 	.word	0x000001c0
        /*0a88*/ 	.short	0x010b
        /*0a8a*/ 	.byte	0x1d
	.zero		1


	//   ....[146]....
        /*0a8c*/ 	.word	0x00005eb0
        /*0a90*/ 	.word	0x000000ff
        /*0a94*/ 	.word	0x00000000
        /*0a98*/ 	.short	0x0101
        /*0a9a*/ 	.byte	0x2c
	.zero		1


	//   ....[147]....
        /*0a9c*/ 	.word	0x00005ef0
        /*0aa0*/ 	.word	0x00000000
        /*0aa4*/ 	.word	0x000001c8
        /*0aa8*/ 	.short	0x010a
        /*0aaa*/ 	.byte	0xff
	.zero		1


	//   ....[148]....
        /*0aac*/ 	.word	0x00006100
        /*0ab0*/ 	.word	0x000000ff
        /*0ab4*/ 	.word	0x000001e0
        /*0ab8*/ 	.short	0x010a
        /*0aba*/ 	.byte	0x04
	.zero		1


	//   ....[149]....
        /*0abc*/ 	.word	0x000061d0
        /*0ac0*/ 	.word	0x000000ff
        /*0ac4*/ 	.word	0x00000000
        /*0ac8*/ 	.short	0x0101
        /*0aca*/ 	.byte	0x04
	.zero		1


	//   ....[150]....
        /*0acc*/ 	.word	0x00006ea0
        /*0ad0*/ 	.word	0x000000ff
        /*0ad4*/ 	.word	0x000001c0
        /*0ad8*/ 	.short	0x010a
        /*0ada*/ 	.byte	0x2c
	.zero		1


	//   ....[151]....
        /*0adc*/ 	.word	0x00006eb0
        /*0ae0*/ 	.word	0x00000011
        /*0ae4*/ 	.word	0x00000200
        /*0ae8*/ 	.short	0x010a
        /*0aea*/ 	.byte	0xff
	.zero		1


	//   ....[152]....
        /*0aec*/ 	.word	0x000070e0
        /*0af0*/ 	.word	0x000000ff
        /*0af4*/ 	.word	0x000001c0
        /*0af8*/ 	.short	0x010a
        /*0afa*/ 	.byte	0x2c
	.zero		1


	//   ....[153]....
        /*0afc*/ 	.word	0x000073b0
        /*0b00*/ 	.word	0x000000ff
        /*0b04*/ 	.word	0x00000000
        /*0b08*/ 	.short	0x0101
        /*0b0a*/ 	.byte	0x04
	.zero		1


	//   ....[154]....
        /*0b0c*/ 	.word	0x00007470
        /*0b10*/ 	.word	0x00000011
        /*0b14*/ 	.word	0x00000200
        /*0b18*/ 	.short	0x010a
        /*0b1a*/ 	.byte	0xff
	.zero		1


	//   ....[155]....
        /*0b1c*/ 	.word	0x00008b90
        /*0b20*/ 	.word	0x000000aa
        /*0b24*/ 	.word	0x00000000
        /*0b28*/ 	.short	0x0101
        /*0b2a*/ 	.byte	0xff
	.zero		1


	//   ....[156]....
        /*0b2c*/ 	.word	0x0000aa00
        /*0b30*/ 	.word	0x00000000
        /*0b34*/ 	.word	0x00000240
        /*0b38*/ 	.short	0x010a
        /*0b3a*/ 	.byte	0xff
	.zero		1


	//   ....[157]....
        /*0b3c*/ 	.word	0x0000aa60
        /*0b40*/ 	.word	0x00000000
        /*0b44*/ 	.word	0x000000e0
        /*0b48*/ 	.short	0x010a
        /*0b4a*/ 	.byte	0xff
	.zero		1


	//   ....[158]....
        /*0b4c*/ 	.word	0x0000aac0
        /*0b50*/ 	.word	0x00000000
        /*0b54*/ 	.word	0x000000e0
        /*0b58*/ 	.short	0x010a
        /*0b5a*/ 	.byte	0xff
	.zero		1


	//   ....[159]....
        /*0b5c*/ 	.word	0x0000ab10
        /*0b60*/ 	.word	0x00000003
        /*0b64*/ 	.word	0x000001e0
        /*0b68*/ 	.short	0x010a
        /*0b6a*/ 	.byte	0xff
	.zero		1


	//   ....[160]....
        /*0b6c*/ 	.word	0x0000ab70
        /*0b70*/ 	.word	0x00000000
        /*0b74*/ 	.word	0x00000000
        /*0b78*/ 	.short	0x010a
        /*0b7a*/ 	.byte	0xff
	.zero		1


	//   ....[161]....
        /*0b7c*/ 	.word	0x0000abd0
        /*0b80*/ 	.word	0x00000000
        /*0b84*/ 	.word	0x00000000
        /*0b88*/ 	.short	0x010a
        /*0b8a*/ 	.byte	0xff
	.zero		1


	//   ....[162]....
        /*0b8c*/ 	.word	0x0000ac30
        /*0b90*/ 	.word	0x00000000
        /*0b94*/ 	.word	0x00000000
        /*0b98*/ 	.short	0x010a
        /*0b9a*/ 	.byte	0xff
	.zero		1


	//   ....[163]....
        /*0b9c*/ 	.word	0x0000ac90
        /*0ba0*/ 	.word	0x00000000
        /*0ba4*/ 	.word	0x00000000
        /*0ba8*/ 	.short	0x010a
        /*0baa*/ 	.byte	0xff
	.zero		1


	//   ....[164]....
        /*0bac*/ 	.word	0x0000acf0
        /*0bb0*/ 	.word	0x00000000
        /*0bb4*/ 	.word	0x00000000
        /*0bb8*/ 	.short	0x010a
        /*0bba*/ 	.byte	0xff
	.zero		1


	//   ....[165]....
        /*0bbc*/ 	.word	0x0000ad50
        /*0bc0*/ 	.word	0x00000000
        /*0bc4*/ 	.word	0x00000000
        /*0bc8*/ 	.short	0x010a
        /*0bca*/ 	.byte	0xff
	.zero		1


	//   ....[166]....
        /*0bcc*/ 	.word	0x0000adb0
        /*0bd0*/ 	.word	0x00000000
        /*0bd4*/ 	.word	0x00000000
        /*0bd8*/ 	.short	0x010a
        /*0bda*/ 	.byte	0xff
	.zero		1


	//   ....[167]....
        /*0bdc*/ 	.word	0x0000ae10
        /*0be0*/ 	.word	0x00000000
        /*0be4*/ 	.word	0x00000000
        /*0be8*/ 	.short	0x010a
        /*0bea*/ 	.byte	0xff
	.zero		1


	//   ....[168]....
        /*0bec*/ 	.word	0x0000ae70
        /*0bf0*/ 	.word	0x00000000
        /*0bf4*/ 	.word	0x00000000
        /*0bf8*/ 	.short	0x010a
        /*0bfa*/ 	.byte	0xff
	.zero		1


	//   ....[169]....
        /*0bfc*/ 	.word	0x0000aed0
        /*0c00*/ 	.word	0x00000000
        /*0c04*/ 	.word	0x00000000
        /*0c08*/ 	.short	0x010a
        /*0c0a*/ 	.byte	0xff
	.zero		1


	//   ....[170]....
        /*0c0c*/ 	.word	0x0000af30
        /*0c10*/ 	.word	0x00000000
        /*0c14*/ 	.word	0x00000000
        /*0c18*/ 	.short	0x010a
        /*0c1a*/ 	.byte	0xff
	.zero		1


	//   ....[171]....
        /*0c1c*/ 	.word	0x0000af90
        /*0c20*/ 	.word	0x00000000
        /*0c24*/ 	.word	0x00000000
        /*0c28*/ 	.short	0x010a
        /*0c2a*/ 	.byte	0xff
	.zero		1


	//   ....[172]....
        /*0c2c*/ 	.word	0x0000aff0
        /*0c30*/ 	.word	0x00000000
        /*0c34*/ 	.word	0x00000000
        /*0c38*/ 	.short	0x010a
        /*0c3a*/ 	.byte	0xff
	.zero		1


	//   ....[173]....
        /*0c3c*/ 	.word	0x0000b050
        /*0c40*/ 	.word	0x00000000
        /*0c44*/ 	.word	0x00000000
        /*0c48*/ 	.short	0x010a
        /*0c4a*/ 	.byte	0xff
	.zero		1


	//   ....[174]....
        /*0c4c*/ 	.word	0x0000b0b0
        /*0c50*/ 	.word	0x00000000
        /*0c54*/ 	.word	0x00000000
        /*0c58*/ 	.short	0x010a
        /*0c5a*/ 	.byte	0xff
	.zero		1


	//   ....[175]....
        /*0c5c*/ 	.word	0x0000b110
        /*0c60*/ 	.word	0x00000000
        /*0c64*/ 	.word	0x00000000
        /*0c68*/ 	.short	0x010a
        /*0c6a*/ 	.byte	0xff
	.zero		1


	//   ....[176]....
        /*0c6c*/ 	.word	0x0000b170
        /*0c70*/ 	.word	0x00000000
        /*0c74*/ 	.word	0x00000000
        /*0c78*/ 	.short	0x010a
        /*0c7a*/ 	.byte	0xff
	.zero		1


	//   ....[177]....
        /*0c7c*/ 	.word	0x0000b1d0
        /*0c80*/ 	.word	0x00000000
        /*0c84*/ 	.word	0x00000000
        /*0c88*/ 	.short	0x010a
        /*0c8a*/ 	.byte	0xff
	.zero		1


	//   ....[178]....
        /*0c8c*/ 	.word	0x0000b230
        /*0c90*/ 	.word	0x00000000
        /*0c94*/ 	.word	0x00000000
        /*0c98*/ 	.short	0x010a
        /*0c9a*/ 	.byte	0xff
	.zero		1


	//   ....[179]....
        /*0c9c*/ 	.word	0x0000b290
        /*0ca0*/ 	.word	0x00000000
        /*0ca4*/ 	.word	0x00000000
        /*0ca8*/ 	.short	0x010a
        /*0caa*/ 	.byte	0xff
	.zero		1


	//   ....[180]....
        /*0cac*/ 	.word	0x0000b2f0
        /*0cb0*/ 	.word	0x00000000
        /*0cb4*/ 	.word	0x00000000
        /*0cb8*/ 	.short	0x010a
        /*0cba*/ 	.byte	0xff
	.zero		1


	//   ....[181]....
        /*0cbc*/ 	.word	0x0000b350
        /*0cc0*/ 	.word	0x00000000
        /*0cc4*/ 	.word	0x00000000
        /*0cc8*/ 	.short	0x010a
        /*0cca*/ 	.byte	0xff
	.zero		1


	//   ....[182]....
        /*0ccc*/ 	.word	0x0000b3b0
        /*0cd0*/ 	.word	0x00000000
        /*0cd4*/ 	.word	0x00000000
        /*0cd8*/ 	.short	0x010a
        /*0cda*/ 	.byte	0xff
	.zero		1


	//   ....[183]....
        /*0cdc*/ 	.word	0x0000b410
        /*0ce0*/ 	.word	0x00000000
        /*0ce4*/ 	.word	0x00000000
        /*0ce8*/ 	.short	0x010a
        /*0cea*/ 	.byte	0xff
	.zero		1


	//   ....[184]....
        /*0cec*/ 	.word	0x0000b470
        /*0cf0*/ 	.word	0x00000000
        /*0cf4*/ 	.word	0x00000000
        /*0cf8*/ 	.short	0x010a
        /*0cfa*/ 	.byte	0xff
	.zero		1


	//   ....[185]....
        /*0cfc*/ 	.word	0x0000b4d0
        /*0d00*/ 	.word	0x00000000
        /*0d04*/ 	.word	0x00000000
        /*0d08*/ 	.short	0x010a
        /*0d0a*/ 	.byte	0xff
	.zero		1


	//   ....[186]....
        /*0d0c*/ 	.word	0x0000b530
        /*0d10*/ 	.word	0x00000000
        /*0d14*/ 	.word	0x00000000
        /*0d18*/ 	.short	0x010a
        /*0d1a*/ 	.byte	0xff
	.zero		1


	//   ....[187]....
        /*0d1c*/ 	.word	0x0000b580
        /*0d20*/ 	.word	0x00000002
        /*0d24*/ 	.word	0x00000230
        /*0d28*/ 	.short	0x010a
        /*0d2a*/ 	.byte	0xff
	.zero		1


	//   ....[188]....
        /*0d2c*/ 	.word	0x0000b5e0
        /*0d30*/ 	.word	0x00000002
        /*0d34*/ 	.word	0x000001f0
        /*0d38*/ 	.short	0x010a
        /*0d3a*/ 	.byte	0xff
	.zero		1


	//   ....[189]....
        /*0d3c*/ 	.word	0x0000b630
        /*0d40*/ 	.word	0x00000002
        /*0d44*/ 	.word	0x000001e0
        /*0d48*/ 	.short	0x010a
        /*0d4a*/ 	.byte	0xff
	.zero		1


	//   ....[190]....
        /*0d4c*/ 	.word	0x0000b690
        /*0d50*/ 	.word	0x00000000
        /*0d54*/ 	.word	0x000001f0
        /*0d58*/ 	.short	0x010a
        /*0d5a*/ 	.byte	0xff
	.zero		1


	//   ....[191]....
        /*0d5c*/ 	.word	0x0000b6f0
        /*0d60*/ 	.word	0x00000005
        /*0d64*/ 	.word	0x00000008
        /*0d68*/ 	.short	0x010a
        /*0d6a*/ 	.byte	0xff
	.zero		1


	//   ....[192]....
        /*0d6c*/ 	.word	0x0000b7e0
        /*0d70*/ 	.word	0x00000000
        /*0d74*/ 	.word	0x00000008
        /*0d78*/ 	.short	0x010a
        /*0d7a*/ 	.byte	0xff
	.zero		1


	//   ....[193]....
        /*0d7c*/ 	.word	0x0000b830
        /*0d80*/ 	.word	0x00000000
        /*0d84*/ 	.word	0x000001e0
        /*0d88*/ 	.short	0x010a
        /*0d8a*/ 	.byte	0xff
	.zero		1


	//   ....[194]....
        /*0d8c*/ 	.word	0x0000b890
        /*0d90*/ 	.word	0x00000000
        /*0d94*/ 	.word	0x00000218
        /*0d98*/ 	.short	0x010a
        /*0d9a*/ 	.byte	0xff
	.zero		1


	//   ....[195]....
        /*0d9c*/ 	.word	0x0000b8f0
        /*0da0*/ 	.word	0x00000000
        /*0da4*/ 	.word	0x00000000
        /*0da8*/ 	.short	0x010a
        /*0daa*/ 	.byte	0xff
	.zero		1


	//   ....[196]....
        /*0dac*/ 	.word	0x0000b950
        /*0db0*/ 	.word	0x00000000
        /*0db4*/ 	.word	0x00000000
        /*0db8*/ 	.short	0x010a
        /*0dba*/ 	.byte	0xff
	.zero		1


	//   ....[197]....
        /*0dbc*/ 	.word	0x0000b9b0
        /*0dc0*/ 	.word	0x00000000
        /*0dc4*/ 	.word	0x00000000
        /*0dc8*/ 	.short	0x010a
        /*0dca*/ 	.byte	0xff
	.zero		1


	//   ....[198]....
        /*0dcc*/ 	.word	0x0000ba10
        /*0dd0*/ 	.word	0x00000000
        /*0dd4*/ 	.word	0x00000250
        /*0dd8*/ 	.short	0x010a
        /*0dda*/ 	.byte	0xff
	.zero		1


	//   ....[199]....
        /*0ddc*/ 	.word	0x0000ba60
        /*0de0*/ 	.word	0x00000003
        /*0de4*/ 	.word	0x000001e0
        /*0de8*/ 	.short	0x010a
        /*0dea*/ 	.byte	0xff
	.zero		1


	//   ....[200]....
        /*0dec*/ 	.word	0x0000bac0
        /*0df0*/ 	.word	0x00000000
        /*0df4*/ 	.word	0x000001d8
        /*0df8*/ 	.short	0x010a
        /*0dfa*/ 	.byte	0xff
	.zero		1


	//   ....[201]....
        /*0dfc*/ 	.word	0x0000bb20
        /*0e00*/ 	.word	0x00000000
        /*0e04*/ 	.word	0x000001c8
        /*0e08*/ 	.short	0x010a
        /*0e0a*/ 	.byte	0xff
	.zero		1


	//   ....[202]....
        /*0e0c*/ 	.word	0x0000bb80
        /*0e10*/ 	.word	0x00000000
        /*0e14*/ 	.word	0x000001e0
        /*0e18*/ 	.short	0x010a
        /*0e1a*/ 	.byte	0xff
	.zero		1


	//   ....[203]....
        /*0e1c*/ 	.word	0x0000bbe0
        /*0e20*/ 	.word	0x00000000
        /*0e24*/ 	.word	0x000001c0
        /*0e28*/ 	.short	0x010a
        /*0e2a*/ 	.byte	0xff
	.zero		1


	//   ....[204]....
        /*0e2c*/ 	.word	0x0000bc30
        /*0e30*/ 	.word	0x00000011
        /*0e34*/ 	.word	0x00000200
        /*0e38*/ 	.short	0x010a
        /*0e3a*/ 	.byte	0xff
	.zero		1


	//----- nvinfo : EIATTR_NUM_MBARRIERS
	.align		4
.L_49:
        /*0e3c*/ 	.byte	0x03, 0x38
        /*0e3e*/ 	.short	0x004b


	//----- nvinfo : EIATTR_EXIT_INSTR_OFFSETS
	.align		4
        /*0e40*/ 	.byte	0x04, 0x1c
        /*0e42*/ 	.short	(.L_51 - .L_50)


	//   ....[0]....
.L_50:
        /*0e44*/ 	.word	0x00003a10


	//   ....[1]....
        /*0e48*/ 	.word	0x00003f00


	//   ....[2]....
        /*0e4c*/ 	.word	0x00003f60


	//   ....[3]....
        /*0e50*/ 	.word	0x00005100


	//   ....[4]....
        /*0e54*/ 	.word	0x00005f20


	//   ....[5]....
        /*0e58*/ 	.word	0x00005f60


	//   ....[6]....
        /*0e5c*/ 	.word	0x0000a9f0


	//----- nvinfo : EIATTR_MAX_THREADS
	.align		4
.L_51:
        /*0e60*/ 	.byte	0x04, 0x05
        /*0e62*/ 	.short	(.L_53 - .L_52)
.L_52:
        /*0e64*/ 	.word	0x00000100
        /*0e68*/ 	.word	0x00000001
        /*0e6c*/ 	.word	0x00000001


	//----- nvinfo : EIATTR_CRS_STACK_SIZE
	.align		4
.L_53:
        /*0e70*/ 	.byte	0x04, 0x1e
        /*0e72*/ 	.short	(.L_55 - .L_54)
.L_54:
        /*0e74*/ 	.word	0x00000000


	//----- nvinfo : EIATTR_CBANK_PARAM_SIZE
	.align		4
.L_55:
        /*0e78*/ 	.byte	0x03, 0x19
        /*0e7a*/ 	.short	0x0800


	//----- nvinfo : EIATTR_PARAM_CBANK
	.align		4
        /*0e7c*/ 	.byte	0x04, 0x0a
        /*0e7e*/ 	.short	(.L_57 - .L_56)
	.align		4
.L_56:
        /*0e80*/ 	.word	index@(.nv.constant0._ZN7cutlass13device_kernelINS_4gemm6kernel13GemmUniversalIN4cute5tupleIJiiiiEEENS1_10collective13CollectiveMmaINS1_35MainloopSm100TmaUmmaWarpSpecializedILi28ELi2ELi3ENS5_IJNS4_1CILi2EEENSA_ILi1EEESC_EEEEENS5_IJNSA_ILi256EEENSA_ILi160EEENSA_ILi32EEEEEENS_12float_e4m3_tENS5_IJlSC_lEEESJ_SK_NS4_8TiledMMAINS4_8MMA_AtomIJNS4_10MMA_TraitsINS4_25SM100_MMA_F8F6F4_2x1SM_SSEJSJ_SJ_fSF_SG_NS4_17integral_constantINS4_4UMMA5MajorELSR_0EEESS_NSP_INSQ_7ScaleInELST_0EEESU_EEEEEENS4_6LayoutINS5_IJSC_SC_SC_EEENS5_IJNSA_ILi0EEESZ_SZ_EEEEENS5_IJNS4_10UnderscoreES12_S12_EEEEENS4_18SM100_TMA_2SM_LOADENS4_14ComposedLayoutINS4_7SwizzleILi1ELi4ELi3EEENS4_18smem_ptr_flag_bitsILi8EEENSX_INS5_IJNSA_ILi8EEESH_EEENS5_IJSH_SC_EEEEEEEvNS4_8identityES15_S1F_vS1G_EENS_8epilogue10collective18CollectiveEpilogueINS1I_23Sm100TmaWarpSpecializedILi1ELi1ELi160ELb0ELb0EEEJNS5_IJNSA_ILi128EEESG_SH_EEENS5_IJNSX_IS1N_SC_EENSX_ISG_SC_EEEEESJ_SK_SJ_SK_NS1I_6fusion15FusionCallbacksIS1M_NS1S_17LinearCombinationISJ_fSJ_fLNS_15FloatRoundStyleE2EEES1O_S1R_JEEENS4_5SM1004TMEM4LOAD26SM100_TMEM_LOAD_32dp32b32xENS4_13SM90_TMA_LOADES1F_NS4_39AutoVectorizingCopyWithAssumedAlignmentILi128EEENS4_14SM90_TMA_STOREES1F_S24_S24_EEEvvEEEEvNT_6ParamsE)
        /*0e84*/ 	.short	0x0380
        /*0e86*/ 	.short	0x0800


	//----- nvinfo : EIATTR_SW_WAR
	.align		4
.L_57:
        /*0e88*/ 	.byte	0x04, 0x36
        /*0e8a*/ 	.short	(.L_59 - .L_58)
.L_58:
        /*0e8c*/ 	.word	0x00000008
.L_59:


//--------------------- .nv.callgraph             --------------------------
	.section	.nv.callgraph,"",@"SHT_CUDA_CALLGRAPH"
	.align	4
	.sectionentsize	8
	.align		4
        /*0000*/ 	.word	0x00000000
	.align		4
        /*0004*/ 	.word	0xffffffff
	.align		4
        /*0008*/ 	.word	index@(_ZN7cutlass13device_kernelINS_4gemm6kernel13GemmUniversalIN4cute5tupleIJiiiiEEENS1_10collective13CollectiveMmaINS1_35MainloopSm100TmaUmmaWarpSpecializedILi28ELi2ELi3ENS5_IJNS4_1CILi2EEENSA_ILi1EEESC_EEEEENS5_IJNSA_ILi256EEENSA_ILi160EEENSA_ILi32EEEEEENS_12float_e4m3_tENS5_IJlSC_lEEESJ_SK_NS4_8TiledMMAINS4_8MMA_AtomIJNS4_10MMA_TraitsINS4_25SM100_MMA_F8F6F4_2x1SM_SSEJSJ_SJ_fSF_SG_NS4_17integral_constantINS4_4UMMA5MajorELSR_0EEESS_NSP_INSQ_7ScaleInELST_0EEESU_EEEEEENS4_6LayoutINS5_IJSC_SC_SC_EEENS5_IJNSA_ILi0EEESZ_SZ_EEEEENS5_IJNS4_10UnderscoreES12_S12_EEEEENS4_18SM100_TMA_2SM_LOADENS4_14ComposedLayoutINS4_7SwizzleILi1ELi4ELi3EEENS4_18smem_ptr_flag_bitsILi8EEENSX_INS5_IJNSA_ILi8EEESH_EEENS5_IJSH_SC_EEEEEEEvNS4_8identityES15_S1F_vS1G_EENS_8epilogue10collective18CollectiveEpilogueINS1I_23Sm100TmaWarpSpecializedILi1ELi1ELi160ELb0ELb0EEEJNS5_IJNSA_ILi128EEESG_SH_EEENS5_IJNSX_IS1N_SC_EENSX_ISG_SC_EEEEESJ_SK_SJ_SK_NS1I_6fusion15FusionCallbacksIS1M_NS1S_17LinearCombinationISJ_fSJ_fLNS_15FloatRoundStyleE2EEES1O_S1R_JEEENS4_5SM1004TMEM4LOAD26SM100_TMEM_LOAD_32dp32b32xENS4_13SM90_TMA_LOADES1F_NS4_39AutoVectorizingCopyWithAssumedAlignmentILi128EEENS4_14SM90_TMA_STOREES1F_S24_S24_EEEvvEEEEvNT_6ParamsE)
	.align		4
        /*000c*/ 	.word	index@(__assertfail)
	.align		4
        /*0010*/ 	.word	0x00000000
	.align		4
        /*0014*/ 	.word	0xfffffffe
	.align		4
        /*0018*/ 	.word	0x00000000
	.align		4
        /*001c*/ 	.word	0xfffffffd
	.align		4
        /*0020*/ 	.word	0x00000000
	.align		4
        /*0024*/ 	.word	0xfffffffc


//--------------------- .nv.constant4             --------------------------
	.section	.nv.constant4,"a",@progbits
	.align	8
	.align		8
.nv.constant4:
        /*0000*/ 	.dword	__assertfail
	.align		8
        /*0008*/ 	.dword	__unnamed_1
	.align		8
        /*0010*/ 	.dword	__unnamed_2
	.align		8
        /*0018*/ 	.dword	_ZN40_INTERNAL_a2301295_4_k_cu_56413098_294554cuda3std3__45__cpo5beginE
	.align		8
        /*0020*/ 	.dword	_ZN40_INTERNAL_a2301295_4_k_cu_56413098_294554cuda3std3__45__cpo3endE
	.align		8
        /*0028*/ 	.dword	_ZN40_INTERNAL_a2301295_4_k_cu_56413098_294554cuda3std3__45__cpo6cbeginE
	.align		8
        /*0030*/ 	.dword	_ZN40_INTERNAL_a2301295_4_k_cu_56413098_294554cuda3std3__45__cpo4cendE
	.align		8
        /*0038*/ 	.dword	_ZN40_INTERNAL_a2301295_4_k_cu_56413098_294554cuda3std3__442_GLOBAL__N__a2301295_4_k_cu_56413098_294556ignoreE
	.align		8
        /*0040*/ 	.dword	_ZN40_INTERNAL_a2301295_4_k_cu_56413098_294554cuda3std3__419piecewise_constructE
	.align		8
        /*0048*/ 	.dword	_ZN40_INTERNAL_a2301295_4_k_cu_56413098_294554cuda3std3__48in_placeE
	.align		8
        /*0050*/ 	.dword	_ZN40_INTERNAL_a2301295_4_k_cu_56413098_294554cuda3std6ranges3__45__cpo4swapE
	.align		8
        /*0058*/ 	.dword	_ZN40_INTERNAL_a2301295_4_k_cu_56413098_294554cuda3std6ranges3__45__cpo9iter_moveE
	.align		8
        /*0060*/ 	.dword	_ZN40_INTERNAL_a2301295_4_k_cu_56413098_294554cute7productE
	.align		8
        /*0068*/ 	.dword	_ZN40_INTERNAL_a2301295_4_k_cu_56413098_294554cute1_E
	.align		8
        /*0070*/ 	.dword	$str$25
	.align		8
        /*0078*/ 	.dword	$str$26
	.align		8
        /*0080*/ 	.dword	$str$27
	.align		8
        /*0088*/ 	.dword	$str$28


//--------------------- .text._ZN7cutlass13device_kernelINS_4gemm6kernel13GemmUniversalIN4cute5tupleIJiiiiEEENS1_10collective13CollectiveMmaINS1_35MainloopSm100TmaUmmaWarpSpecializedILi28ELi2ELi3ENS5_IJNS4_1CILi2EEENSA_ILi1EEESC_EEEEENS5_IJNSA_ILi256EEENSA_ILi160EEENSA_ILi32EEEEEENS_12float_e4m3_tENS5_IJlSC_lEEESJ_SK_NS4_8TiledMMAINS4_8MMA_AtomIJNS4_10MMA_TraitsINS4_25SM100_MMA_F8F6F4_2x1SM_SSEJSJ_SJ_fSF_SG_NS4_17integral_constantINS4_4UMMA5MajorELSR_0EEESS_NSP_INSQ_7ScaleInELST_0EEESU_EEEEEENS4_6LayoutINS5_IJSC_SC_SC_EEENS5_IJNSA_ILi0EEESZ_SZ_EEEEENS5_IJNS4_10UnderscoreES12_S12_EEEEENS4_18SM100_TMA_2SM_LOADENS4_14ComposedLayoutINS4_7SwizzleILi1ELi4ELi3EEENS4_18smem_ptr_flag_bitsILi8EEENSX_INS5_IJNSA_ILi8EEESH_EEENS5_IJSH_SC_EEEEEEEvNS4_8identityES15_S1F_vS1G_EENS_8epilogue10collective18CollectiveEpilogueINS1I_23Sm100TmaWarpSpecializedILi1ELi1ELi160ELb0ELb0EEEJNS5_IJNSA_ILi128EEESG_SH_EEENS5_IJNSX_IS1N_SC_EENSX_ISG_SC_EEEEESJ_SK_SJ_SK_NS1I_6fusion15FusionCallbacksIS1M_NS1S_17LinearCombinationISJ_fSJ_fLNS_15FloatRoundStyleE2EEES1O_S1R_JEEENS4_5SM1004TMEM4LOAD26SM100_TMEM_LOAD_32dp32b32xENS4_13SM90_TMA_LOADES1F_NS4_39AutoVectorizingCopyWithAssumedAlignmentILi128EEENS4_14SM90_TMA_STOREES1F_S24_S24_EEEvvEEEEvNT_6ParamsE --------------------------
	.section	.text._ZN7cutlass13device_kernelINS_4gemm6kernel13GemmUniversalIN4cute5tupleIJiiiiEEENS1_10collective13CollectiveMmaINS1_35MainloopSm100TmaUmmaWarpSpecializedILi28ELi2ELi3ENS5_IJNS4_1CILi2EEENSA_ILi1EEESC_EEEEENS5_IJNSA_ILi256EEENSA_ILi160EEENSA_ILi32EEEEEENS_12float_e4m3_tENS5_IJlSC_lEEESJ_SK_NS4_8TiledMMAINS4_8MMA_AtomIJNS4_10MMA_TraitsINS4_25SM100_MMA_F8F6F4_2x1SM_SSEJSJ_SJ_fSF_SG_NS4_17integral_constantINS4_4UMMA5MajorELSR_0EEESS_NSP_INSQ_7ScaleInELST_0EEESU_EEEEEENS4_6LayoutINS5_IJSC_SC_SC_EEENS5_IJNSA_ILi0EEESZ_SZ_EEEEENS5_IJNS4_10UnderscoreES12_S12_EEEEENS4_18SM100_TMA_2SM_LOADENS4_14ComposedLayoutINS4_7SwizzleILi1ELi4ELi3EEENS4_18smem_ptr_flag_bitsILi8EEENSX_INS5_IJNSA_ILi8EEESH_EEENS5_IJSH_SC_EEEEEEEvNS4_8identityES15_S1F_vS1G_EENS_8epilogue10collective18CollectiveEpilogueINS1I_23Sm100TmaWarpSpecializedILi1ELi1ELi160ELb0ELb0EEEJNS5_IJNSA_ILi128EEESG_SH_EEENS5_IJNSX_IS1N_SC_EENSX_ISG_SC_EEEEESJ_SK_SJ_SK_NS1I_6fusion15FusionCallbacksIS1M_NS1S_17LinearCombinationISJ_fSJ_fLNS_15FloatRoundStyleE2EEES1O_S1R_JEEENS4_5SM1004TMEM4LOAD26SM100_TMEM_LOAD_32dp32b32xENS4_13SM90_TMA_LOADES1F_NS4_39AutoVectorizingCopyWithAssumedAlignmentILi128EEENS4_14SM90_TMA_STOREES1F_S24_S24_EEEvvEEEEvNT_6ParamsE,"ax",@progbits
	.align	128
.text._ZN7cutlass13device_kernelINS_4gemm6kernel13GemmUniversalIN4cute5tupleIJiiiiEEENS1_10collective13CollectiveMmaINS1_35MainloopSm100TmaUmmaWarpSpecializedILi28ELi2ELi3ENS5_IJNS4_1CILi2EEENSA_ILi1EEESC_EEEEENS5_IJNSA_ILi256EEENSA_ILi160EEENSA_ILi32EEEEEENS_12float_e4m3_tENS5_IJlSC_lEEESJ_SK_NS4_8TiledMMAINS4_8MMA_AtomIJNS4_10MMA_TraitsINS4_25SM100_MMA_F8F6F4_2x1SM_SSEJSJ_SJ_fSF_SG_NS4_17integral_constantINS4_4UMMA5MajorELSR_0EEESS_NSP_INSQ_7ScaleInELST_0EEESU_EEEEEENS4_6LayoutINS5_IJSC_SC_SC_EEENS5_IJNSA_ILi0EEESZ_SZ_EEEEENS5_IJNS4_10UnderscoreES12_S12_EEEEENS4_18SM100_TMA_2SM_LOADENS4_14ComposedLayoutINS4_7SwizzleILi1ELi4ELi3EEENS4_18smem_ptr_flag_bitsILi8EEENSX_INS5_IJNSA_ILi8EEESH_EEENS5_IJSH_SC_EEEEEEEvNS4_8identityES15_S1F_vS1G_EENS_8epilogue10collective18CollectiveEpilogueINS1I_23Sm100TmaWarpSpecializedILi1ELi1ELi160ELb0ELb0EEEJNS5_IJNSA_ILi128EEESG_SH_EEENS5_IJNSX_IS1N_SC_EENSX_ISG_SC_EEEEESJ_SK_SJ_SK_NS1I_6fusion15FusionCallbacksIS1M_NS1S_17LinearCombinationISJ_fSJ_fLNS_15FloatRoundStyleE2EEES1O_S1R_JEEENS4_5SM1004TMEM4LOAD26SM100_TMEM_LOAD_32dp32b32xENS4_13SM90_TMA_LOADES1F_NS4_39AutoVectorizingCopyWithAssumedAlignmentILi128EEENS4_14SM90_TMA_STOREES1F_S24_S24_EEEvvEEEEvNT_6ParamsE:
        .type           _ZN7cutlass13device_kernelINS_4gemm6kernel13GemmUniversalIN4cute5tupleIJiiiiEEENS1_10collective13CollectiveMmaINS1_35MainloopSm100TmaUmmaWarpSpecializedILi28ELi2ELi3ENS5_IJNS4_1CILi2EEENSA_ILi1EEESC_EEEEENS5_IJNSA_ILi256EEENSA_ILi160EEENSA_ILi32EEEEEENS_12float_e4m3_tENS5_IJlSC_lEEESJ_SK_NS4_8TiledMMAINS4_8MMA_AtomIJNS4_10MMA_TraitsINS4_25SM100_MMA_F8F6F4_2x1SM_SSEJSJ_SJ_fSF_SG_NS4_17integral_constantINS4_4UMMA5MajorELSR_0EEESS_NSP_INSQ_7ScaleInELST_0EEESU_EEEEEENS4_6LayoutINS5_IJSC_SC_SC_EEENS5_IJNSA_ILi0EEESZ_SZ_EEEEENS5_IJNS4_10UnderscoreES12_S12_EEEEENS4_18SM100_TMA_2SM_LOADENS4_14ComposedLayoutINS4_7SwizzleILi1ELi4ELi3EEENS4_18smem_ptr_flag_bitsILi8EEENSX_INS5_IJNSA_ILi8EEESH_EEENS5_IJSH_SC_EEEEEEEvNS4_8identityES15_S1F_vS1G_EENS_8epilogue10collective18CollectiveEpilogueINS1I_23Sm100TmaWarpSpecializedILi1ELi1ELi160ELb0ELb0EEEJNS5_IJNSA_ILi128EEESG_SH_EEENS5_IJNSX_IS1N_SC_EENSX_ISG_SC_EEEEESJ_SK_SJ_SK_NS1I_6fusion15FusionCallbacksIS1M_NS1S_17LinearCombinationISJ_fSJ_fLNS_15FloatRoundStyleE2EEES1O_S1R_JEEENS4_5SM1004TMEM4LOAD26SM100_TMEM_LOAD_32dp32b32xENS4_13SM90_TMA_LOADES1F_NS4_39AutoVectorizingCopyWithAssumedAlignmentILi128EEENS4_14SM90_TMA_STOREES1F_S24_S24_EEEvvEEEEvNT_6ParamsE,@function
        .size           _ZN7cutlass13device_kernelINS_4gemm6kernel13GemmUniversalIN4cute5tupleIJiiiiEEENS1_10collective13CollectiveMmaINS1_35MainloopSm100TmaUmmaWarpSpecializedILi28ELi2ELi3ENS5_IJNS4_1CILi2EEENSA_ILi1EEESC_EEEEENS5_IJNSA_ILi256EEENSA_ILi160EEENSA_ILi32EEEEEENS_12float_e4m3_tENS5_IJlSC_lEEESJ_SK_NS4_8TiledMMAINS4_8MMA_AtomIJNS4_10MMA_TraitsINS4_25SM100_MMA_F8F6F4_2x1SM_SSEJSJ_SJ_fSF_SG_NS4_17integral_constantINS4_4UMMA5MajorELSR_0EEESS_NSP_INSQ_7ScaleInELST_0EEESU_EEEEEENS4_6LayoutINS5_IJSC_SC_SC_EEENS5_IJNSA_ILi0EEESZ_SZ_EEEEENS5_IJNS4_10UnderscoreES12_S12_EEEEENS4_18SM100_TMA_2SM_LOADENS4_14ComposedLayoutINS4_7SwizzleILi1ELi4ELi3EEENS4_18smem_ptr_flag_bitsILi8EEENSX_INS5_IJNSA_ILi8EEESH_EEENS5_IJSH_SC_EEEEEEEvNS4_8identityES15_S1F_vS1G_EENS_8epilogue10collective18CollectiveEpilogueINS1I_23Sm100TmaWarpSpecializedILi1ELi1ELi160ELb0ELb0EEEJNS5_IJNSA_ILi128EEESG_SH_EEENS5_IJNSX_IS1N_SC_EENSX_ISG_SC_EEEEESJ_SK_SJ_SK_NS1I_6fusion15FusionCallbacksIS1M_NS1S_17LinearCombinationISJ_fSJ_fLNS_15FloatRoundStyleE2EEES1O_S1R_JEEENS4_5SM1004TMEM4LOAD26SM100_TMEM_LOAD_32dp32b32xENS4_13SM90_TMA_LOADES1F_NS4_39AutoVectorizingCopyWithAssumedAlignmentILi128EEENS4_14SM90_TMA_STOREES1F_S24_S24_EEEvvEEEEvNT_6ParamsE,(.L_x_223 - _ZN7cutlass13device_kernelINS_4gemm6kernel13GemmUniversalIN4cute5tupleIJiiiiEEENS1_10collective13CollectiveMmaINS1_35MainloopSm100TmaUmmaWarpSpecializedILi28ELi2ELi3ENS5_IJNS4_1CILi2EEENSA_ILi1EEESC_EEEEENS5_IJNSA_ILi256EEENSA_ILi160EEENSA_ILi32EEEEEENS_12float_e4m3_tENS5_IJlSC_lEEESJ_SK_NS4_8TiledMMAINS4_8MMA_AtomIJNS4_10MMA_TraitsINS4_25SM100_MMA_F8F6F4_2x1SM_SSEJSJ_SJ_fSF_SG_NS4_17integral_constantINS4_4UMMA5MajorELSR_0EEESS_NSP_INSQ_7ScaleInELST_0EEESU_EEEEEENS4_6LayoutINS5_IJSC_SC_SC_EEENS5_IJNSA_ILi0EEESZ_SZ_EEEEENS5_IJNS4_10UnderscoreES12_S12_EEEEENS4_18SM100_TMA_2SM_LOADENS4_14ComposedLayoutINS4_7SwizzleILi1ELi4ELi3EEENS4_18smem_ptr_flag_bitsILi8EEENSX_INS5_IJNSA_ILi8EEESH_EEENS5_IJSH_SC_EEEEEEEvNS4_8identityES15_S1F_vS1G_EENS_8epilogue10collective18CollectiveEpilogueINS1I_23Sm100TmaWarpSpecializedILi1ELi1ELi160ELb0ELb0EEEJNS5_IJNSA_ILi128EEESG_SH_EEENS5_IJNSX_IS1N_SC_EENSX_ISG_SC_EEEEESJ_SK_SJ_SK_NS1I_6fusion15FusionCallbacksIS1M_NS1S_17LinearCombinationISJ_fSJ_fLNS_15FloatRoundStyleE2EEES1O_S1R_JEEENS4_5SM1004TMEM4LOAD26SM100_TMEM_LOAD_32dp32b32xENS4_13SM90_TMA_LOADES1F_NS4_39AutoVectorizingCopyWithAssumedAlignmentILi128EEENS4_14SM90_TMA_STOREES1F_S24_S24_EEEvvEEEEvNT_6ParamsE)
        .other          _ZN7cutlass13device_kernelINS_4gemm6kernel13GemmUniversalIN4cute5tupleIJiiiiEEENS1_10collective13CollectiveMmaINS1_35MainloopSm100TmaUmmaWarpSpecializedILi28ELi2ELi3ENS5_IJNS4_1CILi2EEENSA_ILi1EEESC_EEEEENS5_IJNSA_ILi256EEENSA_ILi160EEENSA_ILi32EEEEEENS_12float_e4m3_tENS5_IJlSC_lEEESJ_SK_NS4_8TiledMMAINS4_8MMA_AtomIJNS4_10MMA_TraitsINS4_25SM100_MMA_F8F6F4_2x1SM_SSEJSJ_SJ_fSF_SG_NS4_17integral_constantINS4_4UMMA5MajorELSR_0EEESS_NSP_INSQ_7ScaleInELST_0EEESU_EEEEEENS4_6LayoutINS5_IJSC_SC_SC_EEENS5_IJNSA_ILi0EEESZ_SZ_EEEEENS5_IJNS4_10UnderscoreES12_S12_EEEEENS4_18SM100_TMA_2SM_LOADENS4_14ComposedLayoutINS4_7SwizzleILi1ELi4ELi3EEENS4_18smem_ptr_flag_bitsILi8EEENSX_INS5_IJNSA_ILi8EEESH_EEENS5_IJSH_SC_EEEEEEEvNS4_8identityES15_S1F_vS1G_EENS_8epilogue10collective18CollectiveEpilogueINS1I_23Sm100TmaWarpSpecializedILi1ELi1ELi160ELb0ELb0EEEJNS5_IJNSA_ILi128EEESG_SH_EEENS5_IJNSX_IS1N_SC_EENSX_ISG_SC_EEEEESJ_SK_SJ_SK_NS1I_6fusion15FusionCallbacksIS1M_NS1S_17LinearCombinationISJ_fSJ_fLNS_15FloatRoundStyleE2EEES1O_S1R_JEEENS4_5SM1004TMEM4LOAD26SM100_TMEM_LOAD_32dp32b32xENS4_13SM90_TMA_LOADES1F_NS4_39AutoVectorizingCopyWithAssumedAlignmentILi128EEENS4_14SM90_TMA_STOREES1F_S24_S24_EEEvvEEEEvNT_6ParamsE,@"STO_CUDA_ENTRY STV_DEFAULT"
_ZN7cutlass13device_kernelINS_4gemm6kernel13GemmUniversalIN4cute5tupleIJiiiiEEENS1_10collective13CollectiveMmaINS1_35MainloopSm100TmaUmmaWarpSpecializedILi28ELi2ELi3ENS5_IJNS4_1CILi2EEENSA_ILi1EEESC_EEEEENS5_IJNSA_ILi256EEENSA_ILi160EEENSA_ILi32EEEEEENS_12float_e4m3_tENS5_IJlSC_lEEESJ_SK_NS4_8TiledMMAINS4_8MMA_AtomIJNS4_10MMA_TraitsINS4_25SM100_MMA_F8F6F4_2x1SM_SSEJSJ_SJ_fSF_SG_NS4_17integral_constantINS4_4UMMA5MajorELSR_0EEESS_NSP_INSQ_7ScaleInELST_0EEESU_EEEEEENS4_6LayoutINS5_IJSC_SC_SC_EEENS5_IJNSA_ILi0EEESZ_SZ_EEEEENS5_IJNS4_10UnderscoreES12_S12_EEEEENS4_18SM100_TMA_2SM_LOADENS4_14ComposedLayoutINS4_7SwizzleILi1ELi4ELi3EEENS4_18smem_ptr_flag_bitsILi8EEENSX_INS5_IJNSA_ILi8EEESH_EEENS5_IJSH_SC_EEEEEEEvNS4_8identityES15_S1F_vS1G_EENS_8epilogue10collective18CollectiveEpilogueINS1I_23Sm100TmaWarpSpecializedILi1ELi1ELi160ELb0ELb0EEEJNS5_IJNSA_ILi128EEESG_SH_EEENS5_IJNSX_IS1N_SC_EENSX_ISG_SC_EEEEESJ_SK_SJ_SK_NS1I_6fusion15FusionCallbacksIS1M_NS1S_17LinearCombinationISJ_fSJ_fLNS_15FloatRoundStyleE2EEES1O_S1R_JEEENS4_5SM1004TMEM4LOAD26SM100_TMEM_LOAD_32dp32b32xENS4_13SM90_TMA_LOADES1F_NS4_39AutoVectorizingCopyWithAssumedAlignmentILi128EEENS4_14SM90_TMA_STOREES1F_S24_S24_EEEvvEEEEvNT_6ParamsE:
[----:B------:R-:W1:Y:S01]  /*0000*/  LDC R1, c[0x0][0x37c] ;  /* 0x0000df00ff017b82 */ /* 0x000e620000000800 */
[----:B------:R-:W2:Y:S01]  /*0010*/  S2R R3, SR_TID.X ;  /* 0x0000000000037919 */ /* 0x000ea20000002100 */
[----:B------:R-:W3:Y:S01]  /*0020*/  LDCU.64 UR10, c[0x0][0x890] ;  /* 0x00011200ff0a77ac */ /* 0x000ee20008000a00 */
[----:B-1----:R-:W-:-:S05]  /*0030*/  VIADD R1, R1, 0xfffffff8 ;  /* 0xfffffff801017836 */ /* 0x002fca0000000000 */
[----:B------:R-:W1:Y:S01]  /*0040*/  S2UR UR5, SR_CgaCtaId ;  /* 0x00000000000579c3 */ /* 0x000e620000008800 */
[----:B------:R-:W-:Y:S01]  /*0050*/  ELECT P1, URZ, PT ;  /* 0x0000000000ff782f */ /* 0x000fe20003820000 */
[----:B---3--:R-:W-:-:S04]  /*0060*/  UISETP.NE.U32.AND UP0, UPT, UR10, URZ, UPT ;  /* 0x000000ff0a00728c */ /* 0x008fc8000bf05070 */
[----:B------:R-:W-:Y:S02]  /*0070*/  UISETP.NE.AND.EX UP0, UPT, UR11, URZ, UPT, UP0 ;  /* 0x000000ff0b00728c */ /* 0x000fe4000bf05300 */
[----:B-1----:R-:W-:Y:S02]  /*0080*/  ULOP3.LUT UR28, UR5, 0x1, URZ, 0xc0, !UPT ;  /* 0x00000001051c7892 */ /* 0x002fe4000f8ec0ff */
[----:B------:R-:W-:Y:S01]  /*0090*/  ULOP3.LUT UR27, UR5, 0x1, URZ, 0x3c, !UPT ;  /* 0x00000001051b7892 */ /* 0x000fe2000f8e3cff */
[----:B--2---:R-:W-:-:S05]  /*00a0*/  SHF.R.U32.HI R2, RZ, 0x5, R3 ;  /* 0x00000005ff027819 */ /* 0x004fca0000011603 */
[----:B------:R-:W1:Y:S02]  /*00b0*/  SHFL.IDX PT, R0, R2, RZ, 0x1f ;  /* 0x00001fff02007589 */ /* 0x000e6400000e0000 */
[----:B-1----:R-:W-:Y:S02]  /*00c0*/  R2UR UR14, R0 ;  /* 0x00000000000e72ca */ /* 0x002fe400000e0000 */
[----:B------:R-:W-:-:S05]  /*00d0*/  PRMT R0, RZ, 0x7610, R0 ;  /* 0x00007610ff007816 */ /* 0x000fca0000000000 */
[----:B------:R1:W-:Y:S01]  /*00e0*/  STL.S16 [R1], R0 ;  /* 0x0000000001007387 */ /* 0x0003e20000100600 */
[----:B------:R-:W-:Y:S07]  /*00f0*/  BRA.U UP0, `(.L_x_0) ;  /* 0x0000000100387547 */ /* 0x000fee000b800000 */
[----:B------:R-:W2:Y:S02]  /*0100*/  LDCU.64 UR6, c[0x0][0x888] ;  /* 0x00011100ff0677ac */ /* 0x000ea40008000a00 */
[----:B--2---:R-:W-:-:S04]  /*0110*/  UISETP.NE.U32.AND UP0, UPT, UR6, URZ, UPT ;  /* 0x000000ff0600728c */ /* 0x004fc8000bf05070 */
[----:B------:R-:W-:-:S09]  /*0120*/  UISETP.NE.AND.EX UP0, UPT, UR7, URZ, UPT, UP0 ;  /* 0x000000ff0700728c */ /* 0x000fd2000bf05300 */
[----:B------:R-:W-:Y:S05]  /*0130*/  BRA.U !UP0, `(.L_x_1) ;  /* 0x0000000108187547 */ /* 0x000fea000b800000 */
[----:B------:R-:W2:Y:S01]  /*0140*/  LDC.64 R4, c[0x0][0x888] ;  /* 0x00022200ff047b82 */ /* 0x000ea20000000a00 */
[----:B------:R-:W2:Y:S02]  /*0150*/  LDCU.64 UR6, c[0x0][0x358] ;  /* 0x00006b00ff0677ac */ /* 0x000ea40008000a00 */
[----:B--2---:R2:W5:Y:S01]  /*0160*/  LDG.E R163, desc[UR6][R4.64] ;  /* 0x0000000604a37981 */ /* 0x004562000c1e1900 */
[----:B-1----:R-:W-:-:S05]  /*0170*/  HFMA2 R0, -RZ, RZ, 0, 5.9604644775390625e-08 ;  /* 0x00000001ff007431 */ /* 0x002fca00000001ff */
[----:B------:R2:W-:Y:S01]  /*0180*/  STL.S16 [R1], R0 ;  /* 0x0000000001007387 */ /* 0x0005e20000100600 */
[----:B------:R-:W-:Y:S05]  /*0190*/  BRA `(.L_x_0) ;  /* 0x0000000000107947 */ /* 0x000fea0003800000 */
.L_x_1:
[----:B-1----:R-:W-:Y:S01]  /*01a0*/  HFMA2 R0, -RZ, RZ, 0, 5.9604644775390625e-08 ;  /* 0x00000001ff007431 */ /* 0x002fe200000001ff */
[----:B------:R-:W1:Y:S04]  /*01b0*/  LDCU UR4, c[0x0][0x880] ;  /* 0x00011000ff0477ac */ /* 0x000e680008000800 */
[----:B------:R3:W-:Y:S01]  /*01c0*/  STL.S16 [R1], R0 ;  /* 0x0000000001007387 */ /* 0x0007e20000100600 */
[----:B-1----:R-:W-:-:S03]  /*01d0*/  MOV R163, UR4 ;  /* 0x0000000400a37c02 */ /* 0x002fc60008000f00 */
.L_x_0:
[----:B------:R-:W4:Y:S02]  /*01e0*/  LDCU.64 UR6, c[0x0][0x8b0] ;  /* 0x00011600ff0677ac */ /* 0x000f240008000a00 */
[----:B----4-:R-:W-:-:S04]  /*01f0*/  UISETP.NE.U32.AND UP0, UPT, UR6, URZ, UPT ;  /* 0x000000ff0600728c */ /* 0x010fc8000bf05070 */
[----:B------:R-:W-:-:S09]  /*0200*/  UISETP.NE.AND.EX UP0, UPT, UR7, URZ, UPT, UP0 ;  /* 0x000000ff0700728c */ /* 0x000fd2000bf05300 */
[----:B------:R-:W-:Y:S05]  /*0210*/  BRA.U UP0, `(.L_x_2) ;  /* 0x0000000100287547 */ /* 0x000fea000b800000 */
[----:B------:R-:W4:Y:S02]  /*0220*/  LDCU.64 UR6, c[0x0][0x8a8] ;  /* 0x00011500ff0677ac */ /* 0x000f240008000a00 */
[----:B----4-:R-:W-:-:S04]  /*0230*/  UISETP.NE.U32.AND UP0, UPT, UR6, URZ, UPT ;  /* 0x000000ff0600728c */ /* 0x010fc8000bf05070 */
[----:B------:R-:W-:-:S09]  /*0240*/  UISETP.NE.AND.EX UP0, UPT, UR7, URZ, UPT, UP0 ;  /* 0x000000ff0700728c */ /* 0x000fd2000bf05300 */
[----:B------:R-:W-:Y:S05]  /*0250*/  BRA.U !UP0, `(.L_x_3) ;  /* 0x0000000108107547 */ /* 0x000fea000b800000 */
[----:B--2---:R-:W2:Y:S01]  /*0260*/  LDC.64 R4, c[0x0][0x8a8] ;  /* 0x00022a00ff047b82 */ /* 0x004ea20000000a00 */
[----:B------:R-:W2:Y:S02]  /*0270*/  LDCU.64 UR6, c[0x0][0x358] ;  /* 0x00006b00ff0677ac */ /* 0x000ea40008000a00 */
[----:B--2---:R4:W5:Y:S01]  /*0280*/  LDG.E R162, desc[UR6][R4.64] ;  /* 0x0000000604a27981 */ /* 0x004962000c1e1900 */
[----:B------:R-:W-:Y:S05]  /*0290*/  BRA `(.L_x_2) ;  /* 0x0000000000087947 */ /* 0x000fea0003800000 */
.L_x_3:
[----:B------:R-:W4:Y:S02]  /*02a0*/  LDCU UR4, c[0x0][0x8a0] ;  /* 0x00011400ff0477ac */ /* 0x000f240008000800 */
[----:B----4-:R-:W-:Y:S02]  /*02b0*/  MOV R162, UR4 ;  /* 0x0000000400a27c02 */ /* 0x010fe40008000f00 */
.L_x_2:
[----:B-123--:R-:W-:Y:S01]  /*02c0*/  IMAD.U32 R0, RZ, RZ, UR14 ;  /* 0x0000000eff007e24 */ /* 0x00efe2000f8e00ff */
[----:B------:R-:W-:Y:S04]  /*02d0*/  BSSY.RECONVERGENT B0, `(.L_x_4) ;  /* 0x000000c000007945 */ /* 0x000fe80003800200 */
[C---:B------:R-:W-:Y:S02]  /*02e0*/  ISETP.NE.OR P2, PT, R0.reuse, 0x1, !P1 ;  /* 0x000000010000780c */ /* 0x040fe40004f45670 */
[----:B------:R-:W-:-:S11]  /*02f0*/  ISETP.NE.OR P0, PT, R0, 0x3, !P1 ;  /* 0x000000030000780c */ /* 0x000fd60004f05670 */
[----:B------:R-:W-:Y:S05]  /*0300*/  @P2 BRA `(.L_x_5) ;  /* 0x0000000000202947 */ /* 0x000fea0003800000 */
[----:B------:R-:W1:Y:S02]  /*0310*/  LDCU.64 UR6, c[0x0][0x348] ;  /* 0x00006900ff0677ac */ /* 0x000e640008000a00 */
[----:B-1----:R-:W-:Y:S02]  /*0320*/  UIADD3 UR8, UP1, UPT, UR6, 0x80, URZ ;  /* 0x0000008006087890 */ /* 0x002fe4000ff3e0ff */
[----:B------:R-:W-:Y:S02]  /*0330*/  UIADD3 UR6, UP0, UPT, UR6, 0x180, URZ ;  /* 0x0000018006067890 */ /* 0x000fe4000ff1e0ff */
[----:B------:R-:W-:Y:S02]  /*0340*/  UIADD3.X UR9, UPT, UPT, URZ, UR7, URZ, UP1, !UPT ;  /* 0x00000007ff097290 */ /* 0x000fe40008ffe4ff */
[----:B------:R-:W-:-:S07]  /*0350*/  UIADD3.X UR7, UPT, UPT, URZ, UR7, URZ, UP0, !UPT ;  /* 0x00000007ff077290 */ /* 0x000fce00087fe4ff */
[----:B------:R1:W-:Y:S02]  /*0360*/  UTMACCTL.PF [UR8] ;  /* 0x00000000080079b9 */ /* 0x0003e40008040000 */
[----:B------:R1:W-:Y:S02]  /*0370*/  UTMACCTL.PF [UR6] ;  /* 0x00000000060079b9 */ /* 0x0003e40008040000 */
[----:B-1----:R-:W-:Y:S01]  /*0380*/  NOP ;  /* 0x0000000000007918 */ /* 0x002fe20000000000 */
.L_x_5:
[----:B------:R-:W-:Y:S05]  /*0390*/  BSYNC.RECONVERGENT B0 ;  /* 0x0000000000007941 */ /* 0x000fea0003800200 */
.L_x_4:
[----:B------:R-:W-:Y:S04]  /*03a0*/  BSSY.RECONVERGENT B0, `(.L_x_6) ;  /* 0x000000a000007945 */ /* 0x000fe80003800200 */
        /* <DEDUP_REMOVED lines=9> */
.L_x_7:
[----:B------:R-:W-:Y:S05]  /*0440*/  BSYNC.RECONVERGENT B0 ;  /* 0x0000000000007941 */ /* 0x000fea0003800200 */
.L_x_6:
[----:B------:R-:W1:Y:S01]  /*0450*/  LDCU.64 UR6, c[0x0][0x888] ;  /* 0x00011100ff0677ac */ /* 0x000e620008000a00 */
[----:B------:R-:W-:Y:S02]  /*0460*/  UISETP.EQ.U32.AND UP1, UPT, UR10, URZ, UPT ;  /* 0x000000ff0a00728c */ /* 0x000fe4000bf22070 */
[----:B------:R-:W-:Y:S02]  /*0470*/  UPLOP3.LUT UP4, UPT, UPT, UPT, UPT, 0x80, 0x8 ;  /* 0x000000000008789c */ /* 0x000fe40003f8f070 */
[----:B-1----:R-:W-:-:S04]  /*0480*/  UISETP.NE.U32.AND UP0, UPT, UR6, URZ, UPT ;  /* 0x000000ff0600728c */ /* 0x002fc8000bf05070 */
[----:B------:R-:W-:-:S04]  /*0490*/  UISETP.NE.AND.EX UP2, UPT, UR7, URZ, UPT, UP0 ;  /* 0x000000ff0700728c */ /* 0x000fc8000bf45300 */
[----:B------:R-:W-:-:S04]  /*04a0*/  UISETP.EQ.OR.EX UP3, UPT, UR11, URZ, !UP2, UP1 ;  /* 0x000000ff0b00728c */ /* 0x000fc8000d762710 */
[----:B------:R-:W-:-:S05]  /*04b0*/  UP2UR UR60, UPR, URZ, 0x8 ;  /* 0x00000008ff3c7883 */ /* 0x000fca0008000000 */
[----:B------:R-:W-:Y:S07]  /*04c0*/  BRA.U !UP3, `(.L_x_8) ;  /* 0x000000010b207547 */ /* 0x000fee000b800000 */
[----:B------:R-:W-:Y:S01]  /*04d0*/  UISETP.NE.U32.AND UP1, UPT, UR10, URZ, UPT ;  /* 0x000000ff0a00728c */ /* 0x000fe2000bf25070 */
[----:B-----5:R-:W-:Y:S01]  /*04e0*/  FSETP.NEU.AND P0, PT, R163, RZ, PT ;  /* 0x000000ffa300720b */ /* 0x020fe20003f0d000 */
[----:B------:R-:W-:Y:S02]  /*04f0*/  USEL UR4, URZ, 0xffffffff, UP2 ;  /* 0xffffffffff047887 */ /* 0x000fe40009000000 */
[----:B------:R-:W-:-:S10]  /*0500*/  UISETP.NE.AND.EX UP1, UPT, UR11, URZ, UPT, UP1 ;  /* 0x000000ff0b00728c */ /* 0x000fd4000bf25310 */
[----:B------:R-:W-:Y:S01]  /*0510*/  VOTEU.ANY UP0, P0 ;  /* 0x0000000000ff7886 */ /* 0x000fe20000000100 */
[----:B------:R-:W-:-:S04]  /*0520*/  @!UP1 USEL UR4, URZ, 0xffffffff, UP0 ;  /* 0xffffffffff049887 */ /* 0x000fc80008000000 */
[----:B------:R-:W-:-:S04]  /*0530*/  ULOP3.LUT UR4, UR4, 0x1, URZ, 0xc0, !UPT ;  /* 0x0000000104047892 */ /* 0x000fc8000f8ec0ff */
[----:B------:R-:W-:-:S11]  /*0540*/  UISETP.NE.U32.AND UP4, UPT, UR4, 0x1, UPT ;  /* 0x000000010400788c */ /* 0x000fd6000bf85070 */
.L_x_8:
[----:B------:R-:W1:Y:S01]  /*0550*/  SHFL.IDX PT, R0, R2, RZ, 0x1f ;  /* 0x00001fff02007589 */ /* 0x000e6200000e0000 */
[----:B------:R-:W-:-:S04]  /*0560*/  UISETP.NE.AND UP0, UPT, UR14, 0x2, UPT ;  /* 0x000000020e00788c */ /* 0x000fc8000bf05270 */
[----:B------:R-:W-:Y:S02]  /*0570*/  UISETP.EQ.AND UP1, UPT, UR28, URZ, !UP0 ;  /* 0x000000ff1c00728c */ /* 0x000fe4000c722270 */
[----:B------:R-:W-:-:S04]  /*0580*/  USEL UR50, URZ, 0x1, UP0 ;  /* 0x00000001ff327887 */ /* 0x000fc80008000000 */
[----:B------:R-:W-:Y:S02]  /*0590*/  PLOP3.LUT P3, PT, P1, PT, UP1, 0x80, 0x8 ;  /* 0x000000000008781c */ /* 0x000fe40000f6f018 */
[----:B-1----:R-:W-:-:S13]  /*05a0*/  ISETP.NE.AND P0, PT, R0, RZ, PT ;  /* 0x000000ff0000720c */ /* 0x002fda0003f05270 */
[----:B------:R-:W-:Y:S05]  /*05b0*/  @P0 BRA `(.L_x_9) ;  /* 0x0000000400100947 */ /* 0x000fea0003800000 */
[----:B------:R-:W-:Y:S01]  /*05c0*/  ELECT P0, URZ, PT ;  /* 0x0000000000ff782f */ /* 0x000fe20003800000 */
[----:B------:R-:W-:-:S12]  /*05d0*/  BSSY.RECONVERGENT B0, `(.L_x_9) ;  /* 0x0000042000007945 */ /* 0x000fd80003800200 */
[----:B------:R-:W-:Y:S05]  /*05e0*/  @!P0 BRA `(.L_x_10) ;  /* 0x0000000400008947 */ /* 0x000fea0003800000 */
[----:B------:R-:W-:Y:S01]  /*05f0*/  UMOV UR4, 0x400 ;  /* 0x0000040000047882 */ /* 0x000fe20000000000 */
[----:B------:R-:W-:Y:S01]  /*0600*/  UMOV UR6, 0x1 ;  /* 0x0000000100067882 */ /* 0x000fe20000000000 */
[----:B------:R-:W-:Y:S02]  /*0610*/  ULEA UR4, UR5, UR4, 0x18 ;  /* 0x0000000405047291 */ /* 0x000fe4000f8ec0ff */
[----:B------:R-:W-:-:S04]  /*0620*/  UIADD3 UR6, UPT, UPT, -UR6, 0x100000, URZ ;  /* 0x0010000006067890 */ /* 0x000fc8000fffe1ff */
[----:B------:R-:W-:Y:S02]  /*0630*/  USHF.L.U32 UR7, UR6, 0xb, URZ ;  /* 0x0000000b06077899 */ /* 0x000fe400080006ff */
[----:B------:R-:W-:Y:S01]  /*0640*/  USHF.L.U32 UR6, UR6, 0x1, URZ ;  /* 0x0000000106067899 */ /* 0x000fe200080006ff */
[----:B------:R-:W1:Y:S11]  /*0650*/  FENCE.VIEW.ASYNC.S ;  /* 0x00000000000073c6 */ /* 0x000e760000000000 */
[----:B-1----:R1:W2:Y:S01]  /*0660*/  SYNCS.EXCH.64 URZ, [UR4], UR6 ;  /* 0x0000000604ff75b2 */ /* 0x0022a20008000100 */
[----:B------:R1:W3:Y:S01]  /*0670*/  SYNCS.EXCH.64 URZ, [UR4+0xe0], UR6 ;  /* 0x0000e00604ff75b2 */ /* 0x0002e20008000100 */
[----:B------:R1:W1:Y:S01]  /*0680*/  SYNCS.EXCH.64 URZ, [UR4+0x8], UR6 ;  /* 0x0000080604ff75b2 */ /* 0x0002620008000100 */
        /* <DEDUP_REMOVED lines=53> */
[----:B--23--:R-:W-:Y:S01]  /*09e0*/  NOP ;  /* 0x0000000000007918 */ /* 0x00cfe20000000000 */
.L_x_10:
[----:B-1----:R-:W-:Y:S05]  /*09f0*/  BSYNC.RECONVERGENT B0 ;  /* 0x0000000000007941 */ /* 0x002fea0003800200 */
.L_x_9:
[----:B------:R-:W1:Y:S01]  /*0a00*/  SHFL.IDX PT, R0, R2, RZ, 0x1f ;  /* 0x00001fff02007589 */ /* 0x000e6200000e0000 */
[----:B------:R-:W-:Y:S01]  /*0a10*/  NOP ;  /* 0x0000000000007918 */ /* 0x000fe20000000000 */
[----:B-1----:R-:W-:-:S13]  /*0a20*/  ISETP.NE.AND P0, PT, R0, 0x1, PT ;  /* 0x000000010000780c */ /* 0x002fda0003f05270 */
[----:B------:R-:W-:Y:S05]  /*0a30*/  @P0 BRA `(.L_x_11) ;  /* 0x00000000003c0947 */ /* 0x000fea0003800000 */
[----:B------:R-:W-:Y:S01]  /*0a40*/  UMOV UR4, 0x400 ;  /* 0x0000040000047882 */ /* 0x000fe20000000000 */
[----:B------:R-:W-:Y:S01]  /*0a50*/  UMOV UR8, 0x20 ;  /* 0x0000002000087882 */ /* 0x000fe20000000000 */
[----:B------:R-:W-:Y:S01]  /*0a60*/  UMOV UR6, 0x80 ;  /* 0x0000008000067882 */ /* 0x000fe20000000000 */
[----:B------:R-:W-:Y:S02]  /*0a70*/  ULEA UR4, UR5, UR4, 0x18 ;  /* 0x0000000405047291 */ /* 0x000fe4000f8ec0ff */
[----:B------:R-:W-:-:S04]  /*0a80*/  UIADD3 UR8, UPT, UPT, -UR8, 0x100000, URZ ;  /* 0x0010000008087890 */ /* 0x000fc8000fffe1ff */
[----:B------:R-:W-:Y:S02]  /*0a90*/  USHF.L.U32 UR9, UR8, 0xb, URZ ;  /* 0x0000000b08097899 */ /* 0x000fe400080006ff */
[----:B------:R-:W-:Y:S02]  /*0aa0*/  USHF.L.U32 UR8, UR8, 0x1, URZ ;  /* 0x0000000108087899 */ /* 0x000fe400080006ff */
[----:B------:R-:W-:-:S04]  /*0ab0*/  UIADD3 UR6, UPT, UPT, -UR6, 0x100000, URZ ;  /* 0x0010000006067890 */ /* 0x000fc8000fffe1ff */
[----:B------:R-:W-:Y:S02]  /*0ac0*/  USHF.L.U32 UR7, UR6, 0xb, URZ ;  /* 0x0000000b06077899 */ /* 0x000fe400080006ff */
[----:B------:R-:W-:Y:S01]  /*0ad0*/  USHF.L.U32 UR6, UR6, 0x1, URZ ;  /* 0x0000000106067899 */ /* 0x000fe200080006ff */
[----:B------:R-:W-:Y:S01]  /*0ae0*/  ELECT P0, URZ, PT ;  /* 0x0000000000ff782f */ /* 0x000fe20003800000 */
[----:B------:R-:W1:Y:S02]  /*0af0*/  FENCE.VIEW.ASYNC.S ;  /* 0x00000000000073c6 */ /* 0x000e640000000000 */
[----:B-1----:R1:W2:Y:S08]  /*0b00*/  SYNCS.EXCH.64 URZ, [UR4+0x1c0], UR8 ;  /* 0x0001c00804ff75b2 */ /* 0x0022b00008000100 */
[----:B------:R1:W3:Y:S01]  /*0b10*/  SYNCS.EXCH.64 URZ, [UR4+0x1c8], UR6 ;  /* 0x0001c80604ff75b2 */ /* 0x0002e20008000100 */
[----:B------:R-:W-:Y:S01]  /*0b20*/  NOP ;  /* 0x0000000000007918 */ /* 0x000fe20000000000 */
.L_x_11:
[----:B------:R-:W4:Y:S01]  /*0b30*/  SHFL.IDX PT, R0, R2, RZ, 0x1f ;  /* 0x00001fff02007589 */ /* 0x000f2200000e0000 */
[----:B------:R-:W-:Y:S01]  /*0b40*/  NOP ;  /* 0x0000000000007918 */ /* 0x000fe20000000000 */
[----:B----4-:R-:W-:-:S13]  /*0b50*/  ISETP.NE.AND P0, PT, R0, 0x3, PT ;  /* 0x000000030000780c */ /* 0x010fda0003f05270 */
[----:B------:R-:W-:Y:S05]  /*0b60*/  @P0 BRA `(.L_x_12) ;  /* 0x00000000002c0947 */ /* 0x000fea0003800000 */
[----:B-1----:R-:W-:Y:S01]  /*0b70*/  UMOV UR4, 0x400 ;  /* 0x0000040000047882 */ /* 0x002fe20000000000 */
[----:B------:R-:W-:Y:S01]  /*0b80*/  UMOV UR6, 0x20 ;  /* 0x0000002000067882 */ /* 0x000fe20000000000 */
[----:B------:R-:W-:Y:S02]  /*0b90*/  ULEA UR4, UR5, UR4, 0x18 ;  /* 0x0000000405047291 */ /* 0x000fe4000f8ec0ff */
[----:B------:R-:W-:-:S04]  /*0ba0*/  UIADD3 UR6, UPT, UPT, -UR6, 0x100000, URZ ;  /* 0x0010000006067890 */ /* 0x000fc8000fffe1ff */
[----:B------:R-:W-:Y:S02]  /*0bb0*/  USHF.L.U32 UR7, UR6, 0xb, URZ ;  /* 0x0000000b06077899 */ /* 0x000fe400080006ff */
[----:B------:R-:W-:Y:S01]  /*0bc0*/  USHF.L.U32 UR6, UR6, 0x1, URZ ;  /* 0x0000000106067899 */ /* 0x000fe200080006ff */
[----:B------:R-:W-:Y:S01]  /*0bd0*/  ELECT P0, URZ, PT ;  /* 0x0000000000ff782f */ /* 0x000fe20003800000 */
[----:B------:R-:W1:Y:S10]  /*0be0*/  FENCE.VIEW.ASYNC.S ;  /* 0x00000000000073c6 */ /* 0x000e740000000000 */
[----:B-1----:R4:W1:Y:S01]  /*0bf0*/  SYNCS.EXCH.64 URZ, [UR4+0x1d0], UR6 ;  /* 0x0001d00604ff75b2 */ /* 0x0028620008000100 */
[----:B------:R4:W1:Y:S02]  /*0c00*/  SYNCS.EXCH.64 URZ, [UR4+0x1d8], UR6 ;  /* 0x0001d80604ff75b2 */ /* 0x0008640008000100 */
[----:B----4-:R-:W-:Y:S01]  /*0c10*/  NOP ;  /* 0x0000000000007918 */ /* 0x010fe20000000000 */
.L_x_12:
[----:B------:R-:W4:Y:S01]  /*0c20*/  SHFL.IDX PT, R0, R2, RZ, 0x1f ;  /* 0x00001fff02007589 */ /* 0x000f2200000e0000 */
[----:B------:R-:W-:Y:S01]  /*0c30*/  NOP ;  /* 0x0000000000007918 */ /* 0x000fe20000000000 */
[----:B----4-:R-:W-:-:S13]  /*0c40*/  ISETP.NE.AND P0, PT, R0, 0x4, PT ;  /* 0x000000040000780c */ /* 0x010fda0003f05270 */
[----:B------:R-:W-:Y:S05]  /*0c50*/  @P0 BRA `(.L_x_13) ;  /* 0x0000000000480947 */ /* 0x000fea0003800000 */
[----:B-1----:R-:W-:Y:S01]  /*0c60*/  UMOV UR6, 0x1e0 ;  /* 0x000001e000067882 */ /* 0x002fe20000000000 */
[----:B------:R-:W-:Y:S01]  /*0c70*/  UMOV UR4, 0x400 ;  /* 0x0000040000047882 */ /* 0x000fe20000000000 */
[----:B------:R-:W-:Y:S01]  /*0c80*/  USEL UR6, UR6, 0x1a0, UP4 ;  /* 0x000001a006067887 */ /* 0x000fe2000a000000 */
        /* <DEDUP_REMOVED lines=10> */
[----:B-1----:R4:W1:Y:S08]  /*0d30*/  SYNCS.EXCH.64 URZ, [UR4+0x1e0], UR8 ;  /* 0x0001e00804ff75b2 */ /* 0x0028700008000100 */
[----:B------:R4:W1:Y:S01]  /*0d40*/  SYNCS.EXCH.64 URZ, [UR4+0x1f0], UR6 ;  /* 0x0001f00604ff75b2 */ /* 0x0008620008000100 */
[----:B------:R4:W1:Y:S01]  /*0d50*/  SYNCS.EXCH.64 URZ, [UR4+0x1e8], UR8 ;  /* 0x0001e80804ff75b2 */ /* 0x0008620008000100 */
[----:B------:R4:W1:Y:S02]  /*0d60*/  SYNCS.EXCH.64 URZ, [UR4+0x1f8], UR6 ;  /* 0x0001f80604ff75b2 */ /* 0x0008640008000100 */
[----:B----4-:R-:W-:Y:S01]  /*0d70*/  NOP ;  /* 0x0000000000007918 */ /* 0x010fe20000000000 */
.L_x_13:
[----:B------:R-:W4:Y:S01]  /*0d80*/  SHFL.IDX PT, R0, R2, RZ, 0x1f ;  /* 0x00001fff02007589 */ /* 0x000f2200000e0000 */
[----:B------:R-:W-:Y:S01]  /*0d90*/  NOP ;  /* 0x0000000000007918 */ /* 0x000fe20000000000 */
[----:B----4-:R-:W-:-:S13]  /*0da0*/  ISETP.NE.AND P0, PT, R0, 0x5, PT ;  /* 0x000000050000780c */ /* 0x010fda0003f05270 */
[----:B------:R-:W-:Y:S05]  /*0db0*/  @P0 BRA `(.L_x_14) ;  /* 0x00000000004c0947 */ /* 0x000fea0003800000 */
[----:B-1----:R-:W-:Y:S01]  /*0dc0*/  UMOV UR4, 0x400 ;  /* 0x0000040000047882 */ /* 0x002fe20000000000 */
        /* <DEDUP_REMOVED lines=14> */
[----:B------:R4:W1:Y:S01]  /*0eb0*/  SYNCS.EXCH.64 URZ, [UR4+0x220], UR8 ;  /* 0x0002200804ff75b2 */ /* 0x0008620008000100 */
[----:B------:R4:W1:Y:S01]  /*0ec0*/  SYNCS.EXCH.64 URZ, [UR4+0x210], UR6 ;  /* 0x0002100604ff75b2 */ /* 0x0008620008000100 */
[----:B------:R4:W1:Y:S02]  /*0ed0*/  SYNCS.EXCH.64 URZ, [UR4+0x228], UR8 ;  /* 0x0002280804ff75b2 */ /* 0x0008640008000100 */
[----:B----4-:R-:W-:Y:S01]  /*0ee0*/  NOP ;  /* 0x0000000000007918 */ /* 0x010fe20000000000 */
.L_x_14:
[----:B------:R-:W4:Y:S01]  /*0ef0*/  SHFL.IDX PT, R2, R2, RZ, 0x1f ;  /* 0x00001fff02027589 */ /* 0x000f2200000e0000 */
[----:B------:R-:W-:Y:S01]  /*0f00*/  ISETP.NE.OR P1, PT, RZ, UR14, !P1 ;  /* 0x0000000eff007c0c */ /* 0x000fe2000cf25670 */
        /* <DEDUP_REMOVED lines=12> */
[----:B------:R4:W1:Y:S01]  /*0fd0*/  SYNCS.EXCH.64 URZ, [UR4+0x240], UR6 ;  /* 0x0002400604ff75b2 */ /* 0x0008620008000100 */
[----:B------:R4:W1:Y:S01]  /*0fe0*/  SYNCS.EXCH.64 URZ, [UR4+0x238], UR6 ;  /* 0x0002380604ff75b2 */ /* 0x0008620008000100 */
[----:B------:R4:W1:Y:S02]  /*0ff0*/  SYNCS.EXCH.64 URZ, [UR4+0x248], UR6 ;  /* 0x0002480604ff75b2 */ /* 0x0008640008000100 */
[----:B----4-:R-:W-:Y:S01]  /*1000*/  NOP ;  /* 0x0000000000007918 */ /* 0x010fe20000000000 */
.L_x_15:
[----:B------:R-:W-:Y:S01]  /*1010*/  VOTEU.ALL UP0, P1 ;  /* 0x0000000000ff7886 */ /* 0x000fe20000800000 */
[----:B-1----:R-:W-:Y:S01]  /*1020*/  UMOV UR6, 0x20 ;  /* 0x0000002000067882 */ /* 0x002fe20000000000 */
[----:B------:R-:W1:Y:S01]  /*1030*/  LDCU UR8, c[0x0][0x36c] ;  /* 0x00006d80ff0877ac */ /* 0x000e620008000800 */
[----:B------:R-:W-:Y:S01]  /*1040*/  NOP ;  /* 0x0000000000007918 */ /* 0x000fe20000000000 */
[----:B------:R-:W-:Y:S01]  /*1050*/  LOP3.LUT R0, R3, 0x1f, RZ, 0xc0, !PT ;  /* 0x0000001f03007812 */ /* 0x000fe200078ec0ff */
[----:B------:R-:W-:Y:S01]  /*1060*/  @!UP0 UMOV UR4, 0x400 ;  /* 0x0000040000048882 */ /* 0x000fe20000000000 */
[----:B------:R-:W-:-:S04]  /*1070*/  @!UP0 UIADD3 UR6, UPT, UPT, -UR6, 0x100000, URZ ;  /* 0x0010000006068890 */ /* 0x000fc8000fffe1ff */
[----:B------:R-:W-:Y:S02]  /*1080*/  @!UP0 USHF.L.U32 UR7, UR6, 0xb, URZ ;  /* 0x0000000b06078899 */ /* 0x000fe400080006ff */
[----:B------:R-:W-:Y:S02]  /*1090*/  @!UP0 USHF.L.U32 UR6, UR6, 0x1, URZ ;  /* 0x0000000106068899 */ /* 0x000fe400080006ff */
[----:B------:R-:W-:Y:S01]  /*10a0*/  @!UP0 ULEA UR4, UR5, UR4, 0x18 ;  /* 0x0000000405048291 */ /* 0x000fe2000f8ec0ff */
[----:B------:R-:W-:Y:S01]  /*10b0*/  VOTEU.ALL UP0, P1 ;  /* 0x0000000000ff7886 */ /* 0x000fe20000800000 */
[----:B------:R-:W-:Y:S02]  /*10c0*/  UISETP.NE.AND UP5, UPT, UR14, URZ, UPT ;  /* 0x000000ff0e00728c */ /* 0x000fe4000bfa5270 */
[----:B-1----:R-:W-:Y:S01]  /*10d0*/  UISETP.EQ.U32.AND UP6, UPT, UR8, 0x1, UPT ;  /* 0x000000010800788c */ /* 0x002fe2000bfc2070 */
[----:B------:R-:W1:Y:S07]  /*10e0*/  FENCE.VIEW.ASYNC.S ;  /* 0x00000000000073c6 */ /* 0x000e6e0000000000 */
[----:B-1----:R1:W4:Y:S01]  /*10f0*/  @!UP0 SYNCS.EXCH.64 URZ, [UR4+0x250], UR6 ;  /* 0x0002500604ff85b2 */ /* 0x0023220008000100 */
[----:B------:R-:W-:Y:S05]  /*1100*/  BRA.U !UP6, `(.L_x_16) ;  /* 0x000000010e087547 */ /* 0x000fea000b800000 */
[----:B--234-:R-:W-:Y:S01]  /*1110*/  UCGABAR_ARV ;  /* 0x00000000000079c7 */ /* 0x01cfe20008000000 */
[----:B------:R-:W-:Y:S05]  /*1120*/  BRA `(.L_x_17) ;  /* 0x0000000000047947 */ /* 0x000fea0003800000 */
.L_x_16:
[----:B--234-:R-:W-:Y:S01]  /*1130*/  NOP ;  /* 0x0000000000007918 */ /* 0x01cfe20000000000 */
.L_x_17:
[----:B------:R-:W2:Y:S01]  /*1140*/  S2UR UR29, SR_CTAID.X ;  /* 0x00000000001d79c3 */ /* 0x000ea20000002500 */
[----:B------:R-:W-:-:S05]  /*1150*/  CS2R.32 R3, SR_CgaSize ;  /* 0x0000000000037805 */ /* 0x000fca0000008a00 */
[----:B------:R-:W-:-:S05]  /*1160*/  IMAD R3, R3, -0xa0, RZ ;  /* 0xffffff6003037824 */ /* 0x000fca00078e02ff */
[----:B-1----:R-:W-:-:S14]  /*1170*/  R2UR UR6, R3 ;  /* 0x00000000030672ca */ /* 0x002fdc00000e0000 */
[----:B------:R-:W1:Y:S01]  /*1180*/  LDCU UR6, c[0x0][UR6+0x2b0] ;  /* 0x00005600060677ac */ /* 0x000e620008000800 */
[----:B------:R-:W-:-:S05]  /*1190*/  CS2R.32 R3, SR_CgaSize ;  /* 0x0000000000037805 */ /* 0x000fca0000008a00 */
[----:B------:R-:W-:-:S05]  /*11a0*/  IMAD R3, R3, -0xa0, RZ ;  /* 0xffffff6003037824 */ /* 0x000fca00078e02ff */
[----:B------:R-:W-:-:S14]  /*11b0*/  R2UR UR4, R3 ;  /* 0x00000000030472ca */ /* 0x000fdc00000e0000 */
[----:B------:R-:W3:Y:S01]  /*11c0*/  LDCU UR4, c[0x0][UR4+0x2b4] ;  /* 0x00005680040477ac */ /* 0x000ee20008000800 */
[----:B------:R-:W4:Y:S01]  /*11d0*/  S2UR UR8, SR_CTAID.Y ;  /* 0x00000000000879c3 */ /* 0x000f220000002600 */
[----:B------:R-:W3:Y:S01]  /*11e0*/  LDCU UR24, c[0x0][0xb24] ;  /* 0x00016480ff1877ac */ /* 0x000ee20008000800 */
[----:B------:R-:W-:-:S05]  /*11f0*/  CS2R.32 R3, SR_CgaSize ;  /* 0x0000000000037805 */ /* 0x000fca0000008a00 */
[----:B------:R-:W-:-:S05]  /*1200*/  IMAD R3, R3, -0xa0, RZ ;  /* 0xffffff6003037824 */ /* 0x000fca00078e02ff */
[----:B------:R-:W-:-:S14]  /*1210*/  R2UR UR58, R3 ;  /* 0x00000000033a72ca */ /* 0x000fdc00000e0000 */
[----:B------:R-:W4:Y:S01]  /*1220*/  LDCU UR58, c[0x0][UR58+0x2a0] ;  /* 0x000054003a3a77ac */ /* 0x000f220008000800 */
[----:B------:R-:W1:Y:S01]  /*1230*/  S2UR UR36, SR_CTAID.Z ;  /* 0x00000000002479c3 */ /* 0x000e620000002700 */
[----:B------:R-:W-:-:S05]  /*1240*/  CS2R.32 R3, SR_CgaSize ;  /* 0x0000000000037805 */ /* 0x000fca0000008a00 */
[----:B------:R-:W-:-:S05]  /*1250*/  IMAD R3, R3, -0xa0, RZ ;  /* 0xffffff6003037824 */ /* 0x000fca00078e02ff */
[----:B------:R-:W-:-:S14]  /*1260*/  R2UR UR59, R3 ;  /* 0x00000000033b72ca */ /* 0x000fdc00000e0000 */
[----:B------:R-:W4:Y:S01]  /*1270*/  LDCU UR59, c[0x0][UR59+0x2a4] ;  /* 0x000054803b3b77ac */ /* 0x000f220008000800 */
[----:B------:R-:W4:Y:S01]  /*1280*/  LDCU UR15, c[0x0][0xb24] ;  /* 0x00016480ff0f77ac */ /* 0x000f220008000800 */
[----:B--2---:R-:W-:Y:S01]  /*1290*/  I2FP.F32.U32 R3, UR29 ;  /* 0x0000001d00037c45 */ /* 0x004fe20008201000 */
[----:B------:R-:W2:Y:S04]  /*12a0*/  LDCU UR26, c[0x0][0xb30] ;  /* 0x00016600ff1a77ac */ /* 0x000ea80008000800 */
[----:B-1----:R-:W-:Y:S01]  /*12b0*/  FMUL R3, R3, UR6 ;  /* 0x0000000603037c20 */ /* 0x002fe20008400000 */
[----:B---3--:R-:W-:Y:S01]  /*12c0*/  UISETP.GE.AND UP1, UPT, UR24, 0x1, UPT ;  /* 0x000000011800788c */ /* 0x008fe2000bf26270 */
[----:B----4-:R-:W-:Y:S01]  /*12d0*/  I2FP.F32.U32 R2, UR8 ;  /* 0x0000000800027c45 */ /* 0x010fe20008201000 */
[----:B------:R-:W-:Y:S01]  /*12e0*/  UMOV UR47, UR8 ;  /* 0x00000008002f7c82 */ /* 0x000fe20008000000 */
[----:B------:R-:W-:-:S02]  /*12f0*/  UMOV UR46, UR29 ;  /* 0x0000001d002e7c82 */ /* 0x000fc40008000000 */
[----:B------:R-:W1:Y:S01]  /*1300*/  F2I.U32.TRUNC.NTZ R3, R3 ;  /* 0x0000000300037305 */ /* 0x000e62000020f000 */
[----:B------:R-:W-:-:S07]  /*1310*/  FMUL R2, R2, UR4 ;  /* 0x0000000402027c20 */ /* 0x000fce0008400000 */
[----:B------:R-:W3:Y:S01]  /*1320*/  F2I.U32.TRUNC.NTZ R2, R2 ;  /* 0x0000000200027305 */ /* 0x000ee2000020f000 */
[----:B-1----:R-:W-:Y:S02]  /*1330*/  R2UR UR4, R3 ;  /* 0x00000000030472ca */ /* 0x002fe400000e0000 */
[----:B------:R-:W-:Y:S02]  /*1340*/  PRMT R3, RZ, 0x7610, R3 ;  /* 0x00007610ff037816 */ /* 0x000fe40000000003 */
[----:B---3--:R-:W-:Y:S02]  /*1350*/  R2UR UR7, R2 ;  /* 0x00000000020772ca */ /* 0x008fe400000e0000 */
[----:B------:R-:W-:-:S07]  /*1360*/  PRMT R2, RZ, 0x7610, R2 ;  /* 0x00007610ff027816 */ /* 0x000fce0000000002 */
[----:B------:R-:W-:-:S04]  /*1370*/  UIADD3 UR6, UPT, UPT, -UR4, URZ, URZ ;  /* 0x000000ff04067290 */ /* 0x000fc8000fffe1ff */
[----:B------:R-:W-:Y:S02]  /*1380*/  UIMAD UR58, UR58, UR6, UR29 ;  /* 0x000000063a3a72a4 */ /* 0x000fe4000f8e021d */
[----:B------:R-:W-:-:S04]  /*1390*/  UIADD3 UR4, UPT, UPT, -UR7, URZ, URZ ;  /* 0x000000ff07047290 */ /* 0x000fc8000fffe1ff */
[----:B------:R-:W-:Y:S01]  /*13a0*/  UIMAD UR59, UR59, UR4, UR8 ;  /* 0x000000043b3b72a4 */ /* 0x000fe2000f8e0208 */
[----:B--2---:R-:W-:Y:S11]  /*13b0*/  BRA.U UP5, `(.L_x_18) ;  /* 0x0000000105287547 */ /* 0x004ff6000b800000 */
[----:B------:R-:W-:Y:S02]  /*13c0*/  UISETP.NE.AND UP0, UPT, UR59, URZ, UPT ;  /* 0x000000ff3b00728c */ /* 0x000fe4000bf05270 */
[----:B------:R-:W-:Y:S02]  /*13d0*/  ULOP3.LUT UR4, UR58, 0xfffffffe, URZ, 0xc0, !UPT ;  /* 0xfffffffe3a047892 */ /* 0x000fe4000f8ec0ff */
[----:B------:R-:W-:Y:S01]  /*13e0*/  UISETP.LT.U32.OR UP0, UPT, UR58, 0x2, !UP0 ;  /* 0x000000023a00788c */ /* 0x000fe2000c701470 */
[----:B------:R-:W-:-:S03]  /*13f0*/  UMOV UR8, 0x3 ;  /* 0x0000000300087882 */ /* 0x000fc60000000000 */
[----:B------:R-:W-:Y:S02]  /*1400*/  USEL UR7, URZ, 0x1, !UP0 ;  /* 0x00000001ff077887 */ /* 0x000fe4000c000000 */
[----:B------:R-:W-:Y:S02]  /*1410*/  USEL UR6, URZ, 0x2, !UP0 ;  /* 0x00000002ff067887 */ /* 0x000fe4000c000000 */
[----:B------:R-:W-:Y:S02]  /*1420*/  USHF.L.U32 UR4, UR8, UR4, URZ ;  /* 0x0000000408047299 */ /* 0x000fe400080006ff */
[----:B------:R-:W-:-:S04]  /*1430*/  UIADD3 UR6, UPT, UPT, UR7, UR6, URZ ;  /* 0x0000000607067290 */ /* 0x000fc8000fffe0ff */
[----:B------:R-:W-:Y:S02]  /*1440*/  MOV R2, UR4 ;  /* 0x0000000400027c02 */ /* 0x000fe40008000f00 */
[----:B------:R-:W-:Y:S02]  /*1450*/  MOV R3, UR6 ;  /* 0x0000000600037c02 */ /* 0x000fe40008000f00 */
.L_x_18:
[----:B------:R-:W-:Y:S05]  /*1460*/  BRA.U !UP1, `(.L_x_19) ;  /* 0x0000000109d07547 */ /* 0x000fea000b800000 */
[----:B------:R-:W1:Y:S01]  /*1470*/  LDCU.128 UR20, c[0x0][0xb10] ;  /* 0x00016200ff1477ac */ /* 0x000e620008000c00 */
[----:B------:R-:W2:Y:S01]  /*1480*/  LDCU UR7, c[0x0][0x370] ;  /* 0x00006e00ff0777ac */ /* 0x000ea20008000800 */
[----:B------:R-:W3:Y:S01]  /*1490*/  LDCU UR8, c[0x0][0x374] ;  /* 0x00006e80ff0877ac */ /* 0x000ee20008000800 */
[----:B------:R-:W4:Y:S01]  /*14a0*/  LDCU UR25, c[0x0][0xb0c] ;  /* 0x00016180ff1977ac */ /* 0x000f220008000800 */
[----:B------:R-:W4:Y:S01]  /*14b0*/  LDCU UR9, c[0x0][0xb20] ;  /* 0x00016400ff0977ac */ /* 0x000f220008000800 */
[----:B-1----:R-:W-:Y:S01]  /*14c0*/  UIMAD.WIDE.U32 UR12, UR29, UR20, URZ ;  /* 0x000000141d0c72a5 */ /* 0x002fe2000f8e00ff */
[----:B------:R-:W1:Y:S01]  /*14d0*/  LDCU.64 UR10, c[0x0][0xb28] ;  /* 0x00016500ff0a77ac */ /* 0x000e620008000a00 */
[----:B------:R-:W-:-:S05]  /*14e0*/  UISETP.NE.AND UP3, UPT, UR22, 0x1, UPT ;  /* 0x000000011600788c */ /* 0x000fca000bf65270 */
[----:B------:R-:W-:Y:S01]  /*14f0*/  UMOV UR12, UR13 ;  /* 0x0000000d000c7c82 */ /* 0x000fe20008000000 */
[----:B--2---:R-:W-:Y:S02]  /*1500*/  UIMAD.WIDE.U32 UR16, UR7, UR20, URZ ;  /* 0x00000014071072a5 */ /* 0x004fe4000f8e00ff */
[----:B------:R-:W-:Y:S02]  /*1510*/  USHF.R.U32.HI UR6, URZ, UR21, UR12 ;  /* 0x00000015ff067299 */ /* 0x000fe4000801160c */
[----:B---3--:R-:W-:Y:S02]  /*1520*/  UIMAD.WIDE.U32 UR12, UR8, UR23, URZ ;  /* 0x00000017080c72a5 */ /* 0x008fe4000f8e00ff */
[----:B----4-:R-:W-:Y:S01]  /*1530*/  UISETP.NE.AND UP0, UPT, UR25, 0x1, UPT ;  /* 0x000000011900788c */ /* 0x010fe2000bf05270 */
[----:B------:R-:W-:Y:S01]  /*1540*/  UMOV UR16, UR17 ;  /* 0x0000001100107c82 */ /* 0x000fe20008000000 */
[----:B------:R-:W-:-:S03]  /*1550*/  UISETP.NE.AND UP1, UPT, UR24, 0x1, UPT ;  /* 0x000000011800788c */ /* 0x000fc6000bf25270 */
[----:B------:R-:W-:Y:S01]  /*1560*/  UMOV UR12, UR13 ;  /* 0x0000000d000c7c82 */ /* 0x000fe20008000000 */
[----:B------:R-:W-:Y:S02]  /*1570*/  USEL UR6, UR29, UR6, !UP0 ;  /* 0x000000061d067287 */ /* 0x000fe4000c000000 */
[----:B------:R-:W-:Y:S02]  /*1580*/  @UP3 USHF.R.U32.HI UR8, URZ, UR9, UR12 ;  /* 0x00000009ff083299 */ /* 0x000fe4000801160c */
[----:B------:R-:W-:Y:S02]  /*1590*/  UIADD3 UR46, UPT, UPT, -UR6, URZ, URZ ;  /* 0x000000ff062e7290 */ /* 0x000fe4000fffe1ff */
[----:B------:R-:W-:Y:S02]  /*15a0*/  @UP0 USHF.R.U32.HI UR7, URZ, UR21, UR16 ;  /* 0x00000015ff070299 */ /* 0x000fe40008011610 */
[----:B------:R-:W-:Y:S02]  /*15b0*/  UIMAD.WIDE.U32 UR16, UR47, UR23, URZ ;  /* 0x000000172f1072a5 */ /* 0x000fe4000f8e00ff */
[----:B-1----:R-:W-:-:S02]  /*15c0*/  UIMAD.WIDE.U32 UR12, UR8, UR10, URZ ;  /* 0x0000000a080c72a5 */ /* 0x002fc4000f8e00ff */
[----:B------:R-:W-:Y:S02]  /*15d0*/  UIMAD.WIDE.U32 UR18, UR7, UR10, URZ ;  /* 0x0000000a071272a5 */ /* 0x000fe4000f8e00ff */
[----:B------:R-:W-:Y:S01]  /*15e0*/  UIMAD UR46, UR25, UR46, UR29 ;  /* 0x0000002e192e72a4 */ /* 0x000fe2000f8e021d */
[----:B------:R-:W-:Y:S02]  /*15f0*/  UMOV UR4, UR17 ;  /* 0x0000001100047c82 */ /* 0x000fe40008000000 */
[----:B------:R-:W-:Y:S01]  /*1600*/  UMOV UR12, UR13 ;  /* 0x0000000d000c7c82 */ /* 0x000fe20008000000 */
[----:B------:R-:W-:Y:S02]  /*1610*/  USHF.R.U32.HI UR4, URZ, UR9, UR4 ;  /* 0x00000009ff047299 */ /* 0x000fe40008011604 */
[----:B------:R-:W-:Y:S01]  /*1620*/  @UP1 USHF.R.U32.HI UR8, URZ, UR11, UR12 ;  /* 0x0000000bff081299 */ /* 0x000fe2000801160c */
[----:B------:R-:W-:Y:S01]  /*1630*/  UMOV UR18, UR19 ;  /* 0x0000001300127c82 */ /* 0x000fe20008000000 */
[----:B------:R-:W-:-:S02]  /*1640*/  USEL UR4, UR47, UR4, !UP3 ;  /* 0x000000042f047287 */ /* 0x000fc4000d800000 */
[----:B------:R-:W-:Y:S02]  /*1650*/  @UP1 USHF.R.U32.HI UR7, URZ, UR11, UR18 ;  /* 0x0000000bff071299 */ /* 0x000fe40008011612 */
[----:B------:R-:W-:Y:S02]  /*1660*/  UIMAD UR8, UR8, UR24, URZ ;  /* 0x00000018080872a4 */ /* 0x000fe4000f8e02ff */
[----:B------:R-:W-:Y:S02]  /*1670*/  UIMAD UR12, UR7, UR24, URZ ;  /* 0x00000018070c72a4 */ /* 0x000fe4000f8e02ff */
[----:B------:R-:W-:Y:S02]  /*1680*/  UISETP.GE.AND UP0, UPT, UR4, UR8, UPT ;  /* 0x000000080400728c */ /* 0x000fe4000bf06270 */
[----:B------:R-:W-:Y:S02]  /*1690*/  UIMAD.WIDE.U32 UR8, UR4, UR10, URZ ;  /* 0x0000000a040872a5 */ /* 0x000fe4000f8e00ff */
[----:B------:R-:W-:-:S02]  /*16a0*/  UISETP.GE.OR UP0, UPT, UR6, UR12, UP0 ;  /* 0x0000000c0600728c */ /* 0x000fc40008706670 */
[----:B------:R-:W-:Y:S02]  /*16b0*/  UIMAD.WIDE.U32 UR12, UR6, UR10, URZ ;  /* 0x0000000a060c72a5 */ /* 0x000fe4000f8e00ff */
[----:B------:R-:W-:Y:S02]  /*16c0*/  USHF.R.U32.HI UR9, URZ, UR11, UR9 ;  /* 0x0000000bff097299 */ /* 0x000fe40008011609 */
[----:B------:R-:W-:Y:S02]  /*16d0*/  UIADD3 UR10, UPT, UPT, -UR4, URZ, URZ ;  /* 0x000000ff040a7290 */ /* 0x000fe4000fffe1ff */
[----:B------:R-:W-:Y:S02]  /*16e0*/  USEL UR9, UR4, UR9, !UP1 ;  /* 0x0000000904097287 */ /* 0x000fe4000c800000 */
[----:B------:R-:W-:Y:S01]  /*16f0*/  UIMAD UR47, UR22, UR10, UR47 ;  /* 0x0000000a162f72a4 */ /* 0x000fe2000f8e022f */
[----:B------:R-:W-:Y:S01]  /*1700*/  @!UP0 UMOV UR8, UR13 ;  /* 0x0000000d00088c82 */ /* 0x000fe20008000000 */
[----:B------:R-:W-:-:S02]  /*1710*/  UIADD3 UR10, UPT, UPT, -UR9, URZ, URZ ;  /* 0x000000ff090a7290 */ /* 0x000fc4000fffe1ff */
[----:B------:R-:W-:Y:S02]  /*1720*/  @!UP0 USHF.R.U32.HI UR8, URZ, UR11, UR8 ;  /* 0x0000000bff088299 */ /* 0x000fe40008011608 */
[----:B------:R-:W-:Y:S02]  /*1730*/  UIMAD UR10, UR24, UR10, UR4 ;  /* 0x0000000a180a72a4 */ /* 0x000fe4000f8e0204 */
[----:B------:R-:W-:-:S04]  /*1740*/  @!UP0 USEL UR8, UR6, UR8, !UP1 ;  /* 0x0000000806088287 */ /* 0x000fc8000c800000 */
[----:B------:R-:W-:Y:S02]  /*1750*/  @!UP0 UIMAD UR7, UR10, UR7, UR8 ;  /* 0x000000070a0782a4 */ /* 0x000fe4000f8e0208 */
[----:B------:R-:W-:-:S04]  /*1760*/  @!UP0 UIADD3 UR9, UPT, UPT, UR9, -UR8, URZ ;  /* 0x8000000809098290 */ /* 0x000fc8000fffe0ff */
[----:B------:R-:W-:-:S03]  /*1770*/  @!UP0 UIMAD UR4, UR9, UR24, UR6 ;  /* 0x00000018090482a4 */ /* 0x000fc6000f8e0206 */
[----:B------:R-:W-:Y:S01]  /*1780*/  @!UP0 UMOV UR6, UR7 ;  /* 0x0000000700068c82 */ /* 0x000fe20008000000 */
[----:B------:R-:W-:Y:S02]  /*1790*/  UIMAD UR47, UR4, UR22, UR47 ;  /* 0x00000016042f72a4 */ /* 0x000fe4000f8e022f */
[----:B------:R-:W-:-:S12]  /*17a0*/  UIMAD UR46, UR6, UR25, UR46 ;  /* 0x00000019062e72a4 */ /* 0x000fd8000f8e022e */
.L_x_19:
[----:B------:R-:W-:Y:S02]  /*17b0*/  UISETP.NE.AND UP1, UPT, UR26, 0x1, UPT ;  /* 0x000000011a00788c */ /* 0x000fe4000bf25270 */
[----:B------:R-:W-:-:S07]  /*17c0*/  UISETP.NE.AND UP0, UPT, UR14, 0x2, UPT ;  /* 0x000000020e00788c */ /* 0x000fce000bf05270 */
[----:B------:R-:W-:Y:S05]  /*17d0*/  BRA.U UP1, `(.L_x_20) ;  /* 0x0000000101447547 */ /* 0x000fea000b800000 */
[----:B------:R-:W1:Y:S01]  /*17e0*/  LDCU.128 UR8, c[0x0][0xb10] ;  /* 0x00016200ff0877ac */ /* 0x000e620008000c00 */
[----:B------:R-:W2:Y:S01]  /*17f0*/  LDCU UR16, c[0x0][0xb0c] ;  /* 0x00016180ff1077ac */ /* 0x000ea20008000800 */
[----:B------:R-:W3:Y:S01]  /*1800*/  LDCU UR17, c[0x0][0xb20] ;  /* 0x00016400ff1177ac */ /* 0x000ee20008000800 */
[----:B-1----:R-:W-:Y:S02]  /*1810*/  UIMAD.WIDE.U32 UR6, UR46, UR8, URZ ;  /* 0x000000082e0672a5 */ /* 0x002fe4000f8e00ff */
[----:B------:R-:W-:Y:S02]  /*1820*/  UIMAD.WIDE.U32 UR12, UR47, UR11, URZ ;  /* 0x0000000b2f0c72a5 */ /* 0x000fe4000f8e00ff */
[----:B--2---:R-:W-:-:S03]  /*1830*/  UISETP.NE.AND UP1, UPT, UR16, 0x1, UPT ;  /* 0x000000011000788c */ /* 0x004fc6000bf25270 */
[----:B------:R-:W-:Y:S02]  /*1840*/  UMOV UR6, UR7 ;  /* 0x0000000700067c82 */ /* 0x000fe40008000000 */
[----:B------:R-:W-:Y:S01]  /*1850*/  USHF.R.U32.HI UR6, URZ, UR9, UR6 ;  /* 0x00000009ff067299 */ /* 0x000fe20008011606 */
[----:B------:R-:W-:-:S03]  /*1860*/  UMOV UR4, UR13 ;  /* 0x0000000d00047c82 */ /* 0x000fc60008000000 */
[----:B------:R-:W-:Y:S02]  /*1870*/  USEL UR6, UR46, UR6, !UP1 ;  /* 0x000000062e067287 */ /* 0x000fe4000c800000 */
[----:B------:R-:W-:Y:S02]  /*1880*/  UISETP.NE.AND UP1, UPT, UR10, 0x1, UPT ;  /* 0x000000010a00788c */ /* 0x000fe4000bf25270 */
[----:B---3--:R-:W-:-:S04]  /*1890*/  USHF.R.U32.HI UR4, URZ, UR17, UR4 ;  /* 0x00000011ff047299 */ /* 0x008fc80008011604 */
[----:B------:R-:W-:-:S04]  /*18a0*/  USEL UR4, UR47, UR4, !UP1 ;  /* 0x000000042f047287 */ /* 0x000fc8000c800000 */
[----:B------:R-:W-:Y:S02]  /*18b0*/  UIADD3 UR7, UPT, UPT, -UR4, UR6, URZ ;  /* 0x0000000604077290 */ /* 0x000fe4000fffe1ff */
[----:B------:R-:W-:Y:S02]  /*18c0*/  UIADD3 UR4, UPT, UPT, UR4, -UR6, URZ ;  /* 0x8000000604047290 */ /* 0x000fe4000fffe0ff */
[----:B------:R-:W-:Y:S02]  /*18d0*/  UIMAD UR47, UR7, UR10, UR47 ;  /* 0x0000000a072f72a4 */ /* 0x000fe4000f8e022f */
[----:B------:R-:W-:-:S12]  /*18e0*/  UIMAD UR46, UR4, UR16, UR46 ;  /* 0x00000010042e72a4 */ /* 0x000fd8000f8e022e */
.L_x_20:
[----:B------:R-:W-:Y:S05]  /*18f0*/  BRA.U !UP6, `(.L_x_21) ;  /* 0x000000010e0c7547 */ /* 0x000fea000b800000 */
[----:B------:R-:W-:Y:S01]  /*1900*/  UCGABAR_WAIT ;  /* 0x0000000000007dc7 */ /* 0x000fe20008000000 */
[----:B------:R-:W-:Y:S01]  /*1910*/  CCTL.IVALL ;  /* 0x00000000ff00798f */ /* 0x000fe20002000000 */
[----:B------:R-:W-:Y:S05]  /*1920*/  BRA `(.L_x_22) ;  /* 0x0000000000047947 */ /* 0x000fea0003800000 */
.L_x_21:
[----:B------:R-:W-:Y:S06]  /*1930*/  BAR.SYNC.DEFER_BLOCKING 0x0 ;  /* 0x0000000000007b1d */ /* 0x000fec0000010000 */
.L_x_22:
[----:B------:R-:W-:Y:S05]  /*1940*/  BRA.U UP0, `(.L_x_23) ;  /* 0x0000002100387547 */ /* 0x000fea000b800000 */
[----:B------:R-:W1:Y:S01]  /*1950*/  LDCU UR7, c[0x0][0x38c] ;  /* 0x00007180ff0777ac */ /* 0x000e620008000800 */
[----:B------:R-:W-:Y:S01]  /*1960*/  PLOP3.LUT P1, PT, PT, PT, UP4, 0x80, 0x8 ;  /* 0x000000000008781c */ /* 0x000fe20003f2f048 */
[----:B------:R-:W-:Y:S01]  /*1970*/  IMAD.MOV.U32 R12, RZ, RZ, 0x1 ;  /* 0x00000001ff0c7424 */ /* 0x000fe200078e00ff */
[----:B------:R-:W-:Y:S02]  /*1980*/  ISETP.NE.AND P2, PT, R0, RZ, P3 ;  /* 0x000000ff0000720c */ /* 0x000fe40001f45270 */
[----:B------:R-:W-:Y:S02]  /*1990*/  CS2R R10, SRZ ;  /* 0x00000000000a7805 */ /* 0x000fe4000001ff00 */
[----:B------:R-:W-:Y:S01]  /*19a0*/  PLOP3.LUT P1, PT, P1, PT, PT, 0x8, 0x80 ;  /* 0x000000000080781c */ /* 0x000fe20000f2e170 */
[----:B------:R-:W-:Y:S01]  /*19b0*/  IMAD.MOV.U32 R9, RZ, RZ, RZ ;  /* 0x000000ffff097224 */ /* 0x000fe200078e00ff */
[----:B------:R-:W2:Y:S01]  /*19c0*/  LDCU UR39, c[0x0][0x370] ;  /* 0x00006e00ff2777ac */ /* 0x000ea20008000800 */
[----:B------:R-:W-:Y:S01]  /*19d0*/  IMAD.MOV.U32 R8, RZ, RZ, 0x1 ;  /* 0x00000001ff087424 */ /* 0x000fe200078e00ff */
[----:B------:R-:W-:Y:S01]  /*19e0*/  ULOP3.LUT UR48, UR29, 0x1, URZ, 0xc0, !UPT ;  /* 0x000000011d307892 */ /* 0x000fe2000f8ec0ff */
[----:B------:R-:W3:Y:S01]  /*19f0*/  LDCU.64 UR26, c[0x0][0x348] ;  /* 0x00006900ff1a77ac */ /* 0x000ee20008000a00 */
[----:B------:R-:W-:-:S02]  /*1a00*/  USHF.L.U32 UR45, UR29, 0x7, URZ ;  /* 0x000000071d2d7899 */ /* 0x000fc400080006ff */
[----:B-1----:R-:W-:Y:S02]  /*1a10*/  UIADD3 UR6, UPT, UPT, UR7, 0x1f, URZ ;  /* 0x0000001f07067890 */ /* 0x002fe4000fffe0ff */
[----:B------:R-:W-:Y:S02]  /*1a20*/  UIADD3 UR44, UPT, UPT, UR7, 0x3e, URZ ;  /* 0x0000003e072c7890 */ /* 0x000fe4000fffe0ff */
[----:B------:R-:W-:Y:S01]  /*1a30*/  USHF.R.S32.HI UR4, URZ, 0x1f, UR6 ;  /* 0x0000001fff047899 */ /* 0x000fe20008011406 */
[----:B------:R-:W1:Y:S03]  /*1a40*/  LDCU UR38, c[0x0][0x374] ;  /* 0x00006e80ff2677ac */ /* 0x000e660008000800 */
[----:B------:R-:W-:Y:S02]  /*1a50*/  ULEA.HI UR4, UR4, UR6, URZ, 0x5 ;  /* 0x0000000604047291 */ /* 0x000fe4000f8f28ff */
[----:B------:R-:W-:-:S02]  /*1a60*/  UIADD3 UR6, UPT, UPT, UR7, -0x1, URZ ;  /* 0xffffffff07067890 */ /* 0x000fc4000fffe0ff */
[----:B------:R-:W-:Y:S02]  /*1a70*/  USHF.R.S32.HI UR41, URZ, 0x5, UR4 ;  /* 0x00000005ff297899 */ /* 0x000fe40008011404 */
[----:B------:R-:W-:Y:S02]  /*1a80*/  UISETP.GE.U32.AND UP1, UPT, UR6, -0x3f, UPT ;  /* 0xffffffc10600788c */ /* 0x000fe4000bf26070 */
[----:B------:R-:W-:Y:S01]  /*1a90*/  UISETP.LT.U32.AND UP0, UPT, UR41, 0x1c, UPT ;  /* 0x0000001c2900788c */ /* 0x000fe2000bf01070 */
[----:B------:R-:W-:-:S03]  /*1aa0*/  UMOV UR7, URZ ;  /* 0x000000ff00077c82 */ /* 0x000fc60008000000 */
[----:B------:R-:W-:Y:S02]  /*1ab0*/  USEL UR40, UR41, 0x1c, UP0 ;  /* 0x0000001c29287887 */ /* 0x000fe40008000000 */
[----:B------:R-:W-:Y:S02]  /*1ac0*/  UISETP.NE.AND UP0, UPT, UR14, URZ, UPT ;  /* 0x000000ff0e00728c */ /* 0x000fe4000bf05270 */
[----:B------:R-:W-:Y:S02]  /*1ad0*/  UIADD3 UR4, UPT, UPT, UR40, -0x1, URZ ;  /* 0xffffffff28047890 */ /* 0x000fe4000fffe0ff */
[----:B------:R-:W-:Y:S02]  /*1ae0*/  @UP1 UIADD3 UR4, UPT, UPT, UR40, URZ, URZ ;  /* 0x000000ff28041290 */ /* 0x000fe4000fffe0ff */
[----:B------:R-:W-:Y:S02]  /*1af0*/  USEL UR21, UR50, 0x2, UP0 ;  /* 0x0000000232157887 */ /* 0x000fe40008000000 */
[----:B------:R-:W-:-:S02]  /*1b00*/  UIADD3 UR43, UPT, UPT, UR41, -UR40, URZ ;  /* 0x80000028292b7290 */ /* 0x000fc4000fffe0ff */
[----:B------:R-:W-:Y:S02]  /*1b10*/  UIADD3 UR30, UPT, UPT, UR4, 0x1, URZ ;  /* 0x00000001041e7890 */ /* 0x000fe4000fffe0ff */
[----:B-123--:R-:W-:-:S12]  /*1b20*/  UIADD3 UR42, UPT, UPT, -UR4, URZ, URZ ;  /* 0x000000ff042a7290 */ /* 0x00efd8000fffe1ff */
.L_x_43:
[----:B------:R-:W-:Y:S01]  /*1b30*/  UISETP.NE.AND UP0, UPT, UR5, URZ, UPT ;  /* 0x000000ff0500728c */ /* 0x000fe2000bf05270 */
[----:B------:R-:W1:Y:S08]  /*1b40*/  S2UR UR5, SR_CgaCtaId ;  /* 0x00000000000579c3 */ /* 0x000e700000008800 */
[----:B------:R-:W-:Y:S05]  /*1b50*/  BRA.U UP0, `(.L_x_24) ;  /* 0x0000000100347547 */ /* 0x000fea000b800000 */
[----:B------:R-:W2:Y:S01]  /*1b60*/  S2R R0, SR_CgaCtaId ;  /* 0x0000000000007919 */ /* 0x000ea20000008800 */
[----:B------:R-:W-:-:S04]  /*1b70*/  MOV R2, 0x400 ;  /* 0x0000040000027802 */ /* 0x000fc80000000f00 */
[----:B--2---:R-:W-:Y:S02]  /*1b80*/  LEA R0, R0, R2, 0x18 ;  /* 0x0000000200007211 */ /* 0x004fe400078ec0ff */
[----:B------:R-:W-:-:S03]  /*1b90*/  SHF.L.U32 R2, R8, 0x1f, RZ ;  /* 0x0000001f08027819 */ /* 0x000fc600000006ff */
[----:B------:R-:W-:-:S04]  /*1ba0*/  IMAD R0, R9, 0x8, R0 ;  /* 0x0000000809007824 */ /* 0x000fc800078e0200 */
[----:B------:R-:W2:Y:S02]  /*1bb0*/  SYNCS.PHASECHK.TRANS64.TRYWAIT P0, [R0+URZ+0x240], R2 ;  /* 0x00024002000075a7 */ /* 0x000ea400080011ff */
[----:B--2---:R-:W-:Y:S05]  /*1bc0*/  @!P0 BRA `(.L_x_25) ;  /* 0x0000008c008c8947 */ /* 0x004fea0003800000 */
.L_x_140:
[----:B------:R-:W-:Y:S01]  /*1bd0*/  VIADD R9, R9, 0x1 ;  /* 0x0000000109097836 */ /* 0x000fe20000000000 */
[----:B------:R2:W-:Y:S04]  /*1be0*/  SYNCS.ARRIVE.TRANS64.A1T0 RZ, [R0+URZ+0x230], RZ ;  /* 0x000230ff00ff79a7 */ /* 0x0005e800081000ff */
[----:B------:R-:W-:-:S04]  /*1bf0*/  ISETP.NE.AND P0, PT, R9, 0x2, PT ;  /* 0x000000020900780c */ /* 0x000fc80003f05270 */
[----:B------:R-:W-:Y:S02]  /*1c00*/  SEL R9, R9, RZ, P0 ;  /* 0x000000ff09097207 */ /* 0x000fe40000000000 */
[----:B--2---:R-:W-:-:S04]  /*1c10*/  SEL R0, RZ, 0x1, P0 ;  /* 0x00000001ff007807 */ /* 0x004fc80000000000 */
[----:B------:R-:W-:-:S07]  /*1c20*/  LOP3.LUT R8, R8, R0, RZ, 0x3c, !PT ;  /* 0x0000000008087212 */ /* 0x000fce00078e3cff */
.L_x_24:
[----:B------:R-:W-:Y:S01]  /*1c30*/  UMOV UR4, 0x400 ;  /* 0x0000040000047882 */ /* 0x000fe20000000000 */
[----:B------:R-:W-:Y:S01]  /*1c40*/  SHF.L.U32 R0, R12, 0x1f, RZ ;  /* 0x0000001f0c007819 */ /* 0x000fe200000006ff */
[----:B-1----:R-:W-:Y:S02]  /*1c50*/  ULEA UR4, UR5, UR4, 0x18 ;  /* 0x0000000405047291 */ /* 0x002fe4000f8ec0ff */
[----:B------:R-:W-:Y:S02]  /*1c60*/  UISETP.GE.U32.AND UP0, UPT, UR44, 0x3f, UPT ;  /* 0x0000003f2c00788c */ /* 0x000fe4000bf06070 */
[----:B------:R-:W-:Y:S02]  /*1c70*/  ULEA UR6, UR7, UR4, 0x3 ;  /* 0x0000000407067291 */ /* 0x000fe4000f8e18ff */
[----:B------:R-:W-:Y:S01]  /*1c80*/  ULEA UR11, UR47, UR48, 0x1 ;  /* 0x000000302f0b7291 */ /* 0x000fe2000f8e08ff */
[----:B------:R-:W-:-:S03]  /*1c90*/  UMOV UR13, URZ ;  /* 0x000000ff000d7c82 */ /* 0x000fc60008000000 */
[----:B------:R-:W-:-:S03]  /*1ca0*/  UIMAD UR11, UR11, 0x50, URZ ;  /* 0x000000500b0b78a4 */ /* 0x000fc6000f8e02ff */
[----:B------:R1:W2:Y:S01]  /*1cb0*/  SYNCS.PHASECHK.TRANS64.TRYWAIT P0, [UR6+0xe0], R0 ;  /* 0x0000e000ff0075a7 */ /* 0x0002a20008001106 */
[----:B------:R-:W-:-:S04]  /*1cc0*/  ULEA.HI UR6, UR46, UR46, URZ, 0x1 ;  /* 0x0000002e2e067291 */ /* 0x000fc8000f8f08ff */
[----:B------:R-:W-:-:S04]  /*1cd0*/  USHF.L.U32 UR6, UR6, 0x7, URZ ;  /* 0x0000000706067899 */ /* 0x000fc800080006ff */
[----:B------:R-:W-:-:S04]  /*1ce0*/  ULOP3.LUT UR35, UR6, 0xffffff00, URZ, 0xc0, !UPT ;  /* 0xffffff0006237892 */ /* 0x000fc8000f8ec0ff */
[----:B------:R-:W-:Y:S01]  /*1cf0*/  ULOP3.LUT UR35, UR35, 0x80, UR45, 0xf8, !UPT ;  /* 0x0000008023237892 */ /* 0x000fe2000f8ef82d */
[----:B------:R-:W-:Y:S11]  /*1d00*/  BRA.U !UP0, `(.L_x_26) ;  /* 0x0000000108c07547 */ /* 0x000ff6000b800000 */
[----:B------:R-:W-:Y:S01]  /*1d10*/  UMOV UR14, UR42 ;  /* 0x0000002a000e7c82 */ /* 0x000fe20008000000 */
[----:B------:R-:W-:Y:S01]  /*1d20*/  UMOV UR6, UR7 ;  /* 0x0000000700067c82 */ /* 0x000fe20008000000 */
[----:B------:R-:W-:-:S05]  /*1d30*/  UMOV UR34, URZ ;  /* 0x000000ff00227c82 */ /* 0x000fca0008000000 */
.L_x_32:
[----:B--2---:R-:W-:Y:S01]  /*1d40*/  @P3 MOV R2, 0x3400 ;  /* 0x0000340000023802 */ /* 0x004fe20000000f00 */
[----:B------:R-:W-:Y:S01]  /*1d50*/  ULEA UR33, UR6, UR4, 0x3 ;  /* 0x0000000406217291 */ /* 0x000fe2000f8e18ff */
[----:B--234-:R-:W-:Y:S11]  /*1d60*/  @P0 BRA `(.L_x_27) ;  /* 0x00000000000c0947 */ /* 0x01cff60003800000 */
[----:B------:R-:W-:Y:S04]  /*1d70*/  SHF.L.U32 R3, R12, 0x1f, RZ ;  /* 0x0000001f0c037819 */ /* 0x000fe800000006ff */
[----:B------:R-:W2:Y:S02]  /*1d80*/  SYNCS.PHASECHK.TRANS64.TRYWAIT P0, [UR33+0xe0], R3 ;  /* 0x0000e003ff0075a7 */ /* 0x000ea40008001121 */
[----:B--2---:R-:W-:Y:S05]  /*1d90*/  @!P0 BRA `(.L_x_28) ;  /* 0x0000008c002c8947 */ /* 0x004fea0003800000 */
.L_x_27:
[----:B------:R2:W-:Y:S01]  /*1da0*/  @P3 SYNCS.ARRIVE.TRANS64 RZ, [UR33], R2 ;  /* 0x00000002ffff39a7 */ /* 0x0005e20008000021 */
[----:B------:R-:W-:Y:S02]  /*1db0*/  ULOP3.LUT UR7, UR21, 0x2, URZ, 0xfc, !UPT ;  /* 0x0000000215077892 */ /* 0x000fe4000f8efcff */
[----:B------:R-:W-:Y:S02]  /*1dc0*/  UIADD3 UR14, UPT, UPT, UR14, 0x1, URZ ;  /* 0x000000010e0e7890 */ /* 0x000fe4000fffe0ff */
[----:B------:R-:W-:Y:S02]  /*1dd0*/  UISETP.NE.AND UP0, UPT, UR7, 0x2, UPT ;  /* 0x000000020700788c */ /* 0x000fe4000bf05270 */
[----:B------:R-:W-:Y:S07]  /*1de0*/  UISETP.NE.AND UP2, UPT, UR14, 0x1, UPT ;  /* 0x000000010e00788c */ /* 0x000fee000bf45270 */
[----:B------:R-:W-:Y:S05]  /*1df0*/  BRA.U UP0, `(.L_x_29) ;  /* 0x0000000100047547 */ /* 0x000fea000b800000 */
[----:B------:R-:W-:Y:S05]  /*1e00*/  BPT.TRAP 0x1 ;  /* 0x000000040000795c */ /* 0x000fea0000300000 */
.L_x_29:
[----:B------:R-:W-:Y:S04]  /*1e10*/  BSSY.RECONVERGENT B0, `(.L_x_30) ;  /* 0x0000003000007945 */ /* 0x000fe80003800200 */
[----:B------:R-:W-:Y:S05]  /*1e20*/  @!P2 BRA `(.L_x_31) ;  /* 0x000000000004a947 */ /* 0x000fea0003800000 */
[----:B------:R-:W-:Y:S05]  /*1e30*/  BPT.TRAP 0x1 ;  /* 0x000000040000795c */ /* 0x000fea0000300000 */
.L_x_31:
[----:B------:R-:W-:Y:S05]  /*1e40*/  BSYNC.RECONVERGENT B0 ;  /* 0x0000000000007941 */ /* 0x000fea0003800200 */
.L_x_30:
[----:B------:R-:W-:Y:S02]  /*1e50*/  UIADD3 UR7, UPT, UPT, UR6, 0x1, URZ ;  /* 0x0000000106077890 */ /* 0x000fe4000fffe0ff */
[----:B------:R-:W-:Y:S02]  /*1e60*/  UIADD3 UR18, UP1, UPT, UR26, 0x80, URZ ;  /* 0x000000801a127890 */ /* 0x000fe4000ff3e0ff */
[----:B------:R-:W-:Y:S02]  /*1e70*/  UISETP.NE.AND UP0, UPT, UR7, 0x1c, UPT ;  /* 0x0000001c0700788c */ /* 0x000fe4000bf05270 */
[----:B------:R-:W-:Y:S02]  /*1e80*/  ULEA UR32, UR6, UR4, 0xc ;  /* 0x0000000406207291 */ /* 0x000fe4000f8e60ff */
[----:B------:R-:W-:Y:S02]  /*1e90*/  USEL UR9, URZ, 0x1, UP0 ;  /* 0x00000001ff097887 */ /* 0x000fe40008000000 */
[----:B------:R-:W-:Y:S02]  /*1ea0*/  USEL UR7, UR7, URZ, UP0 ;  /* 0x000000ff07077287 */ /* 0x000fe40008000000 */
[----:B------:R-:W-:Y:S02]  /*1eb0*/  ULOP3.LUT UR33, UR33, 0xfefffff8, URZ, 0xc0, !UPT ;  /* 0xfefffff821217892 */ /* 0x000fe4000f8ec0ff */
[----:B------:R-:W-:Y:S01]  /*1ec0*/  ULEA UR8, UR7, UR4, 0x3 ;  /* 0x0000000407087291 */ /* 0x000fe2000f8e18ff */
[----:B------:R-:W-:Y:S01]  /*1ed0*/  LOP3.LUT R12, R12, UR9, RZ, 0x3c, !PT ;  /* 0x000000090c0c7c12 */ /* 0x000fe2000f8e3cff */
[----:B------:R-:W-:Y:S02]  /*1ee0*/  UIADD3.X UR19, UPT, UPT, URZ, UR27, URZ, UP1, !UPT ;  /* 0x0000001bff137290 */ /* 0x000fe40008ffe4ff */
[----:B------:R-:W-:Y:S01]  /*1ef0*/  UIADD3 UR32, UPT, UPT, UR32, 0xa400, URZ ;  /* 0x0000a40020207890 */ /* 0x000fe2000fffe0ff */
[----:B-1----:R-:W-:Y:S01]  /*1f00*/  SHF.L.U32 R0, R12, 0x1f, RZ ;  /* 0x0000001f0c007819 */ /* 0x002fe200000006ff */
[----:B------:R-:W-:Y:S01]  /*1f10*/  UIADD3 UR16, UP0, UPT, UR26, 0x180, URZ ;  /* 0x000001801a107890 */ /* 0x000fe2000ff1e0ff */
[----:B------:R-:W-:Y:S02]  /*1f20*/  UMOV UR22, 0x0 ;  /* 0x0000000000167882 */ /* 0x000fe40000000000 */
[----:B------:R3:W4:Y:S01]  /*1f30*/  SYNCS.PHASECHK.TRANS64.TRYWAIT P0, [UR8+0xe0], R0 ;  /* 0x0000e000ff0075a7 */ /* 0x0007220008001108 */
[----:B------:R-:W-:Y:S01]  /*1f40*/  UMOV UR23, 0x10000000 ;  /* 0x1000000000177882 */ /* 0x000fe20000000000 */
[----:B------:R-:W-:Y:S02]  /*1f50*/  UIADD3.X UR17, UPT, UPT, URZ, UR27, URZ, UP0, !UPT ;  /* 0x0000001bff117290 */ /* 0x000fe400087fe4ff */
[----:B------:R1:W-:Y:S01]  /*1f60*/  UTMALDG.3D.2CTA [UR32], [UR18], desc[UR22] ;  /* 0x00001620120075b4 */ /* 0x0003e20008211000 */
[----:B------:R-:W-:Y:S01]  /*1f70*/  UIMAD UR8, UR6, 0xa00, UR4 ;  /* 0x00000a00060878a4 */ /* 0x000fe2000f8e0204 */
[----:B------:R-:W-:Y:S01]  /*1f80*/  UMOV UR10, UR34 ;  /* 0x00000022000a7c82 */ /* 0x000fe20008000000 */
[----:B------:R-:W-:Y:S02]  /*1f90*/  UMOV UR12, UR36 ;  /* 0x00000024000c7c82 */ /* 0x000fe40008000000 */
[----:B------:R-:W-:Y:S01]  /*1fa0*/  UIADD3 UR8, UPT, UPT, UR8, 0x26400, URZ ;  /* 0x0002640008087890 */ /* 0x000fe2000fffe0ff */
[----:B------:R-:W-:Y:S01]  /*1fb0*/  UMOV UR9, UR33 ;  /* 0x0000002100097c82 */ /* 0x000fe20008000000 */
[----:B------:R-:W-:Y:S01]  /*1fc0*/  UMOV UR13, UR30 ;  /* 0x0000001e000d7c82 */ /* 0x000fe20008000000 */
[----:B------:R-:W-:Y:S06]  /*1fd0*/  UMOV UR6, UR7 ;  /* 0x0000000700067c82 */ /* 0x000fec0008000000 */
[----:B------:R3:W-:Y:S01]  /*1fe0*/  UTMALDG.3D.2CTA [UR8], [UR16], desc[UR22] ;  /* 0x00001608100075b4 */ /* 0x0007e20008211000 */
[----:B-1----:R-:W-:Y:S01]  /*1ff0*/  UIADD3 UR34, UPT, UPT, UR34, 0x20, URZ ;  /* 0x0000002022227890 */ /* 0x002fe2000fffe0ff */
[----:B------:R-:W-:Y:S11]  /*2000*/  BRA.U UP2, `(.L_x_32) ;  /* 0xfffffffd024c7547 */ /* 0x000ff6000b83ffff */
.L_x_26:
[----:B------:R-:W-:Y:S01]  /*2010*/  ULEA UR6, UR7, UR4, 0x3 ;  /* 0x0000000407067291 */ /* 0x000fe2000f8e18ff */
[----:B-1-3--:R-:W-:Y:S01]  /*2020*/  SHF.L.U32 R0, R12, 0x1f, RZ ;  /* 0x0000001f0c007819 */ /* 0x00afe200000006ff */
[----:B------:R-:W-:Y:S01]  /*2030*/  @!P1 SYNCS.ARRIVE.TRANS64.A1T0 RZ, [UR4+0x1d8], RZ ;  /* 0x0001d8ffffff99a7 */ /* 0x000fe20008100004 */
[----:B------:R-:W-:-:S06]  /*2040*/  UISETP.GT.AND UP0, UPT, UR41, UR40, UPT ;  /* 0x000000282900728c */ /* 0x000fcc000bf04270 */
[----:B--2-4-:R1:W2:Y:S03]  /*2050*/  SYNCS.PHASECHK.TRANS64.TRYWAIT P0, [UR6+0xe0], R0 ;  /* 0x0000e000ff0075a7 */ /* 0x0142a60008001106 */
[----:B------:R-:W-:Y:S05]  /*2060*/  BRA.U !UP0, `(.L_x_33) ;  /* 0x0000000108c07547 */ /* 0x000fea000b800000 */
[----:B------:R-:W-:Y:S01]  /*2070*/  UIADD3 UR14, UPT, UPT, UR43, UR13, URZ ;  /* 0x0000000d2b0e7290 */ /* 0x000fe2000fffe0ff */
[----:B------:R-:W-:-:S11]  /*2080*/  UMOV UR6, UR7 ;  /* 0x0000000700067c82 */ /* 0x000fd60008000000 */
.L_x_39:
[----:B--2---:R-:W-:Y:S01]  /*2090*/  @P3 MOV R2, 0x3400 ;  /* 0x0000340000023802 */ /* 0x004fe20000000f00 */
[----:B------:R-:W-:Y:S01]  /*20a0*/  ULEA UR17, UR6, UR4, 0x3 ;  /* 0x0000000406117291 */ /* 0x000fe2000f8e18ff */
[----:B--2-4-:R-:W-:Y:S11]  /*20b0*/  @P0 BRA `(.L_x_34) ;  /* 0x00000000000c0947 */ /* 0x014ff60003800000 */
[----:B------:R-:W-:Y:S04]  /*20c0*/  SHF.L.U32 R3, R12, 0x1f, RZ ;  /* 0x0000001f0c037819 */ /* 0x000fe800000006ff */
[----:B------:R-:W2:Y:S02]  /*20d0*/  SYNCS.PHASECHK.TRANS64.TRYWAIT P0, [UR17+0xe0], R3 ;  /* 0x0000e003ff0075a7 */ /* 0x000ea40008001111 */
[----:B--2---:R-:W-:Y:S05]  /*20e0*/  @!P0 BRA `(.L_x_35) ;  /* 0x0000008800708947 */ /* 0x004fea0003800000 */
.L_x_34:
[----:B------:R2:W-:Y:S01]  /*20f0*/  @P3 SYNCS.ARRIVE.TRANS64 RZ, [UR17], R2 ;  /* 0x00000002ffff39a7 */ /* 0x0005e20008000011 */
[----:B------:R-:W-:Y:S04]  /*2100*/  ULOP3.LUT UR7, UR21, 0x2, URZ, 0xfc, !UPT ;  /* 0x0000000215077892 */ /* 0x000fe8000f8efcff */
[----:B------:R-:W-:Y:S09]  /*2110*/  UISETP.NE.AND UP0, UPT, UR7, 0x2, UPT ;  /* 0x000000020700788c */ /* 0x000ff2000bf05270 */
[----:B------:R-:W-:Y:S05]  /*2120*/  BRA.U UP0, `(.L_x_36) ;  /* 0x0000000100047547 */ /* 0x000fea000b800000 */
[----:B------:R-:W-:Y:S05]  /*2130*/  BPT.TRAP 0x1 ;  /* 0x000000040000795c */ /* 0x000fea0000300000 */
.L_x_36:
[----:B------:R-:W-:Y:S04]  /*2140*/  BSSY.RECONVERGENT B0, `(.L_x_37) ;  /* 0x0000003000007945 */ /* 0x000fe80003800200 */
[----:B------:R-:W-:Y:S05]  /*2150*/  @!P2 BRA `(.L_x_38) ;  /* 0x000000000004a947 */ /* 0x000fea0003800000 */
[----:B------:R-:W-:Y:S05]  /*2160*/  BPT.TRAP 0x1 ;  /* 0x000000040000795c */ /* 0x000fea0000300000 */
.L_x_38:
[----:B------:R-:W-:Y:S05]  /*2170*/  BSYNC.RECONVERGENT B0 ;  /* 0x0000000000007941 */ /* 0x000fea0003800200 */
.L_x_37:
[----:B------:R-:W-:Y:S02]  /*2180*/  UIADD3 UR7, UPT, UPT, UR6, 0x1, URZ ;  /* 0x0000000106077890 */ /* 0x000fe4000fffe0ff */
[----:B------:R-:W-:Y:S02]  /*2190*/  ULEA UR16, UR6, UR4, 0xc ;  /* 0x0000000406107291 */ /* 0x000fe4000f8e60ff */
[----:B------:R-:W-:Y:S02]  /*21a0*/  UISETP.NE.AND UP0, UPT, UR7, 0x1c, UPT ;  /* 0x0000001c0700788c */ /* 0x000fe4000bf05270 */
[----:B------:R-:W-:Y:S02]  /*21b0*/  UIADD3 UR24, UP1, UPT, UR26, 0x80, URZ ;  /* 0x000000801a187890 */ /* 0x000fe4000ff3e0ff */
[----:B------:R-:W-:Y:S02]  /*21c0*/  USEL UR9, URZ, 0x1, UP0 ;  /* 0x00000001ff097887 */ /* 0x000fe40008000000 */
[----:B------:R-:W-:Y:S02]  /*21d0*/  USEL UR7, UR7, URZ, UP0 ;  /* 0x000000ff07077287 */ /* 0x000fe40008000000 */
[----:B------:R-:W-:Y:S02]  /*21e0*/  ULOP3.LUT UR17, UR17, 0xfefffff8, URZ, 0xc0, !UPT ;  /* 0xfefffff811117892 */ /* 0x000fe4000f8ec0ff */
[----:B------:R-:W-:Y:S01]  /*21f0*/  ULEA UR8, UR7, UR4, 0x3 ;  /* 0x0000000407087291 */ /* 0x000fe2000f8e18ff */
[----:B------:R-:W-:Y:S01]  /*2200*/  LOP3.LUT R12, R12, UR9, RZ, 0x3c, !PT ;  /* 0x000000090c0c7c12 */ /* 0x000fe2000f8e3cff */
[----:B------:R-:W-:Y:S02]  /*2210*/  USHF.L.U32 UR18, UR13, 0x5, URZ ;  /* 0x000000050d127899 */ /* 0x000fe400080006ff */
[----:B------:R-:W-:Y:S01]  /*2220*/  UIADD3 UR16, UPT, UPT, UR16, 0xa400, URZ ;  /* 0x0000a40010107890 */ /* 0x000fe2000fffe0ff */
[----:B-1----:R-:W-:Y:S01]  /*2230*/  SHF.L.U32 R0, R12, 0x1f, RZ ;  /* 0x0000001f0c007819 */ /* 0x002fe200000006ff */
[----:B------:R-:W-:Y:S02]  /*2240*/  UIADD3.X UR25, UPT, UPT, URZ, UR27, URZ, UP1, !UPT ;  /* 0x0000001bff197290 */ /* 0x000fe40008ffe4ff */
[----:B------:R-:W-:Y:S01]  /*2250*/  UIADD3 UR22, UP0, UPT, UR26, 0x180, URZ ;  /* 0x000001801a167890 */ /* 0x000fe2000ff1e0ff */
[----:B------:R3:W4:Y:S01]  /*2260*/  SYNCS.PHASECHK.TRANS64.TRYWAIT P0, [UR8+0xe0], R0 ;  /* 0x0000e000ff0075a7 */ /* 0x0007220008001108 */
[----:B------:R-:W-:Y:S02]  /*2270*/  UIMAD UR8, UR6, 0xa00, UR4 ;  /* 0x00000a00060878a4 */ /* 0x000fe4000f8e0204 */
[----:B------:R-:W-:Y:S01]  /*2280*/  UIADD3.X UR23, UPT, UPT, URZ, UR27, URZ, UP0, !UPT ;  /* 0x0000001bff177290 */ /* 0x000fe200087fe4ff */
[----:B------:R-:W-:Y:S01]  /*2290*/  UMOV UR28, 0x0 ;  /* 0x00000000001c7882 */ /* 0x000fe20000000000 */
[----:B------:R-:W-:Y:S01]  /*22a0*/  UMOV UR29, 0x10000000 ;  /* 0x10000000001d7882 */ /* 0x000fe20000000000 */
[----:B------:R-:W-:Y:S01]  /*22b0*/  UMOV UR19, UR35 ;  /* 0x0000002300137c82 */ /* 0x000fe20008000000 */
[----:B------:R-:W-:Y:S01]  /*22c0*/  UMOV UR20, UR36 ;  /* 0x0000002400147c82 */ /* 0x000fe20008000000 */
[----:B------:R-:W-:Y:S01]  /*22d0*/  UIADD3 UR8, UPT, UPT, UR8, 0x26400, URZ ;  /* 0x0002640008087890 */ /* 0x000fe2000fffe0ff */
[----:B------:R3:W-:Y:S01]  /*22e0*/  UTMALDG.3D.2CTA [UR16], [UR24], desc[UR28] ;  /* 0x00001c10180075b4 */ /* 0x0007e20008211000 */
[----:B------:R-:W-:Y:S01]  /*22f0*/  UIADD3 UR13, UPT, UPT, UR13, 0x1, URZ ;  /* 0x000000010d0d7890 */ /* 0x000fe2000fffe0ff */
[----:B------:R-:W-:Y:S01]  /*2300*/  UMOV UR12, UR36 ;  /* 0x00000024000c7c82 */ /* 0x000fe20008000000 */
[----:B------:R-:W-:Y:S01]  /*2310*/  UMOV UR9, UR17 ;  /* 0x0000001100097c82 */ /* 0x000fe20008000000 */
[----:B------:R-:W-:Y:S01]  /*2320*/  UMOV UR10, UR18 ;  /* 0x00000012000a7c82 */ /* 0x000fe20008000000 */
[----:B------:R-:W-:Y:S03]  /*2330*/  UISETP.NE.AND UP0, UPT, UR13, UR14, UPT ;  /* 0x0000000e0d00728c */ /* 0x000fe6000bf05270 */
[----:B------:R3:W-:Y:S01]  /*2340*/  UTMALDG.3D.2CTA [UR8], [UR22], desc[UR28] ;  /* 0x00001c08160075b4 */ /* 0x0007e20008211000 */
[----:B------:R-:W-:Y:S05]  /*2350*/  UMOV UR6, UR7 ;  /* 0x0000000700067c82 */ /* 0x000fea0008000000 */
[----:B---3--:R-:W-:Y:S05]  /*2360*/  BRA.U UP0, `(.L_x_39) ;  /* 0xfffffffd00487547 */ /* 0x008fea000b83ffff */
.L_x_33:
[C---:B------:R-:W-:Y:S01]  /*2370*/  LEA R3, R11.reuse, UR4, 0x3 ;  /* 0x000000040b037c11 */ /* 0x040fe2000f8e18ff */
[----:B------:R-:W-:Y:S01]  /*2380*/  NOP ;  /* 0x0000000000007918 */ /* 0x000fe20000000000 */
[----:B-1----:R-:W-:Y:S02]  /*2390*/  SHF.L.U32 R0, R10, 0x1f, RZ ;  /* 0x0000001f0a007819 */ /* 0x002fe400000006ff */
[----:B------:R-:W-:Y:S02]  /*23a0*/  LEA R4, R11, UR4, 0x4 ;  /* 0x000000040b047c11 */ /* 0x000fe4000f8e20ff */
[----:B--2-4-:R-:W1:Y:S02]  /*23b0*/  SYNCS.PHASECHK.TRANS64.TRYWAIT P0, [R3+URZ+0x1e0], R0 ;  /* 0x0001e000030075a7 */ /* 0x014e6400080011ff */
[----:B-1----:R-:W-:Y:S05]  /*23c0*/  @!P0 BRA `(.L_x_40) ;  /* 0x0000008400d08947 */ /* 0x002fea0003800000 */
.L_x_143:
[----:B------:R-:W2:Y:S01]  /*23d0*/  LDS.128 R4, [R4+0x260] ;  /* 0x0002600004047984 */ /* 0x000ea20000000c00 */
[----:B------:R-:W-:Y:S01]  /*23e0*/  UISETP.GE.AND UP0, UPT, UR15, 0x1, UPT ;  /* 0x000000010f00788c */ /* 0x000fe2000bf06270 */
[----:B------:R-:W-:Y:S01]  /*23f0*/  @!PT LDS RZ, [RZ] ;  /* 0x00000000fffff984 */ /* 0x000fe20000000800 */
[----:B------:R-:W-:Y:S01]  /*2400*/  @!PT LDS RZ, [RZ] ;  /* 0x00000000fffff984 */ /* 0x000fe20000000800 */
[----:B------:R-:W-:Y:S01]  /*2410*/  @!PT LDS RZ, [RZ] ;  /* 0x00000000fffff984 */ /* 0x000fe20000000800 */
[----:B------:R-:W-:Y:S01]  /*2420*/  @!PT LDS RZ, [RZ] ;  /* 0x00000000fffff984 */ /* 0x000fe20000000800 */
[----:B------:R3:W-:Y:S06]  /*2430*/  MEMBAR.ALL.CTA ;  /* 0x0000000000007992 */ /* 0x0007ec0000008000 */
[----:B---3--:R-:W3:Y:S01]  /*2440*/  FENCE.VIEW.ASYNC.S ;  /* 0x00000000000073c6 */ /* 0x008ee20000000000 */
[----:B--2---:R-:W-:-:S13]  /*2450*/  LOP3.LUT P0, RZ, R6, 0x1, RZ, 0xc0, !PT ;  /* 0x0000000106ff7812 */ /* 0x004fda000780c0ff */
[----:B---3--:R-:W-:Y:S01]  /*2460*/  VOTEU.ANY UP1, P0 ;  /* 0x0000000000ff7886 */ /* 0x008fe20000020100 */
[----:B------:R-:W-:-:S13]  /*2470*/  PLOP3.LUT P0, PT, PT, PT, UP1, 0x80, 0x8 ;  /* 0x000000000008781c */ /* 0x000fda0003f0f018 */
[----:B-1----:R-:W-:Y:S02]  /*2480*/  @P0 LOP3.LUT R0, R5, 0xffff, RZ, 0xc0, !PT ;  /* 0x0000ffff05000812 */ /* 0x002fe400078ec0ff */
[----:B------:R-:W-:Y:S02]  /*2490*/  @P0 MOV R2, R4 ;  /* 0x0000000400020202 */ /* 0x000fe40000000f00 */
[----:B------:R-:W-:Y:S01]  /*24a0*/  @P0 R2UR UR8, R0 ;  /* 0x00000000000802ca */ /* 0x000fe200000e0000 */
[----:B------:R-:W-:Y:S01]  /*24b0*/  VIADD R0, R3, 0x1f0 ;  /* 0x000001f003007836 */ /* 0x000fe20000000000 */
[----:B------:R-:W-:Y:S02]  /*24c0*/  @P0 SHF.R.U32.HI R4, RZ, 0x10, R5 ;  /* 0x00000010ff040819 */ /* 0x000fe40000011605 */
[----:B------:R-:W-:Y:S02]  /*24d0*/  @P0 R2UR UR9, R2 ;  /* 0x00000000020902ca */ /* 0x000fe400000e0000 */
[----:B------:R-:W-:-:S02]  /*24e0*/  PRMT R0, RZ, 0x654, R0 ;  /* 0x00000654ff007816 */ /* 0x000fc40000000000 */
[----:B------:R-:W-:Y:S02]  /*24f0*/  @P0 R2UR UR6, R4 ;  /* 0x00000000040602ca */ /* 0x000fe400000e0000 */
[----:B------:R1:W-:Y:S03]  /*2500*/  SYNCS.ARRIVE.TRANS64.RED.A1T0 RZ, [R0+URZ], RZ ;  /* 0x000000ff00ff79a7 */ /* 0x0003e600081004ff */
[----:B------:R-:W-:-:S04]  /*2510*/  @UP1 UMOV UR31, UR8 ;  /* 0x00000008001f1c82 */ /* 0x000fc80008000000 */
[----:B------:R-:W-:-:S04]  /*2520*/  @UP1 UMOV UR37, UR9 ;  /* 0x0000000900251c82 */ /* 0x000fc80008000000 */
[----:B------:R-:W-:Y:S01]  /*2530*/  @UP1 UMOV UR36, UR6 ;  /* 0x0000000600241c82 */ /* 0x000fe20008000000 */
[----:B------:R-:W-:Y:S05]  /*2540*/  BRA.U !UP0, `(.L_x_41) ;  /* 0x0000000108d47547 */ /* 0x000fea000b800000 */
[----:B------:R-:W2:Y:S01]  /*2550*/  LDCU.128 UR16, c[0x0][0xb10] ;  /* 0x00016200ff1077ac */ /* 0x000ea20008000c00 */
[----:B------:R-:W3:Y:S01]  /*2560*/  LDCU UR14, c[0x0][0xb20] ;  /* 0x00016400ff0e77ac */ /* 0x000ee20008000800 */
[----:B------:R-:W4:Y:S01]  /*2570*/  LDCU UR20, c[0x0][0xb0c] ;  /* 0x00016180ff1477ac */ /* 0x000f220008000800 */
[----:B------:R-:W1:Y:S01]  /*2580*/  LDCU.64 UR10, c[0x0][0xb28] ;  /* 0x00016500ff0a77ac */ /* 0x000e620008000a00 */
[----:B------:R-:W-:Y:S02]  /*2590*/  UISETP.NE.AND UP3, UPT, UR15, 0x1, UPT ;  /* 0x000000010f00788c */ /* 0x000fe4000bf65270 */
[----:B--2---:R-:W-:Y:S02]  /*25a0*/  UIMAD.WIDE.U32 UR12, UR38, UR19, URZ ;  /* 0x00000013260c72a5 */ /* 0x004fe4000f8e00ff */
[----:B------:R-:W-:Y:S02]  /*25b0*/  UIMAD.WIDE.U32 UR8, UR39, UR16, URZ ;  /* 0x00000010270872a5 */ /* 0x000fe4000f8e00ff */
[----:B------:R-:W-:-:S02]  /*25c0*/  UISETP.NE.AND UP0, UPT, UR18, 0x1, UPT ;  /* 0x000000011200788c */ /* 0x000fc4000bf05270 */
[----:B------:R-:W-:Y:S01]  /*25d0*/  UIMAD.WIDE.U32 UR24, UR31, UR19, URZ ;  /* 0x000000131f1872a5 */ /* 0x000fe2000f8e00ff */
[----:B------:R-:W-:Y:S02]  /*25e0*/  UMOV UR12, UR13 ;  /* 0x0000000d000c7c82 */ /* 0x000fe40008000000 */
[----:B------:R-:W-:Y:S01]  /*25f0*/  UMOV UR8, UR9 ;  /* 0x0000000900087c82 */ /* 0x000fe20008000000 */
[----:B---3--:R-:W-:Y:S02]  /*2600*/  USHF.R.U32.HI UR12, URZ, UR14, UR12 ;  /* 0x0000000eff0c7299 */ /* 0x008fe4000801160c */
[----:B------:R-:W-:Y:S02]  /*2610*/  USHF.R.U32.HI UR9, URZ, UR17, UR8 ;  /* 0x00000011ff097299 */ /* 0x000fe40008011608 */
[----:B----4-:R-:W-:Y:S02]  /*2620*/  UISETP.NE.AND UP2, UPT, UR20, 0x1, UPT ;  /* 0x000000011400788c */ /* 0x010fe4000bf45270 */
[----:B------:R-:W-:-:S02]  /*2630*/  USEL UR8, UR38, UR12, !UP0 ;  /* 0x0000000c26087287 */ /* 0x000fc4000c000000 */
[----:B------:R-:W-:Y:S02]  /*2640*/  USEL UR9, UR39, UR9, !UP2 ;  /* 0x0000000927097287 */ /* 0x000fe4000d000000 */
[----:B-1----:R-:W-:Y:S01]  /*2650*/  UIMAD.WIDE.U32 UR12, UR8, UR10, URZ ;  /* 0x0000000a080c72a5 */ /* 0x002fe2000f8e00ff */
[----:B------:R-:W-:Y:S01]  /*2660*/  UMOV UR6, UR25 ;  /* 0x0000001900067c82 */ /* 0x000fe20008000000 */
[----:B------:R-:W-:Y:S02]  /*2670*/  UIMAD.WIDE.U32 UR22, UR37, UR16, URZ ;  /* 0x00000010251672a5 */ /* 0x000fe4000f8e00ff */
[----:B------:R-:W-:-:S03]  /*2680*/  UIMAD.WIDE.U32 UR24, UR9, UR10, URZ ;  /* 0x0000000a091872a5 */ /* 0x000fc6000f8e00ff */
[----:B------:R-:W-:Y:S01]  /*2690*/  UMOV UR12, UR13 ;  /* 0x0000000d000c7c82 */ /* 0x000fe20008000000 */
[----:B------:R-:W-:Y:S02]  /*26a0*/  USHF.R.U32.HI UR6, URZ, UR14, UR6 ;  /* 0x0000000eff067299 */ /* 0x000fe40008011606 */
[----:B------:R-:W-:Y:S01]  /*26b0*/  @UP3 USHF.R.U32.HI UR8, URZ, UR11, UR12 ;  /* 0x0000000bff083299 */ /* 0x000fe2000801160c */
[----:B------:R-:W-:Y:S01]  /*26c0*/  UMOV UR22, UR23 ;  /* 0x0000001700167c82 */ /* 0x000fe20008000000 */
[----:B------:R-:W-:Y:S01]  /*26d0*/  UMOV UR24, UR25 ;  /* 0x0000001900187c82 */ /* 0x000fe20008000000 */
[----:B------:R-:W-:Y:S02]  /*26e0*/  USHF.R.U32.HI UR17, URZ, UR17, UR22 ;  /* 0x00000011ff117299 */ /* 0x000fe40008011616 */
[----:B------:R-:W-:Y:S02]  /*26f0*/  USEL UR6, UR31, UR6, !UP0 ;  /* 0x000000061f067287 */ /* 0x000fe4000c000000 */
[----:B------:R-:W-:-:S02]  /*2700*/  @UP3 USHF.R.U32.HI UR9, URZ, UR11, UR24 ;  /* 0x0000000bff093299 */ /* 0x000fc40008011618 */
[----:B------:R-:W-:Y:S02]  /*2710*/  UIMAD UR12, UR15, UR8, URZ ;  /* 0x000000080f0c72a4 */ /* 0x000fe4000f8e02ff */
[----:B------:R-:W-:Y:S02]  /*2720*/  USEL UR8, UR37, UR17, !UP2 ;  /* 0x0000001125087287 */ /* 0x000fe4000d000000 */
[----:B------:R-:W-:Y:S02]  /*2730*/  UIMAD UR14, UR15, UR9, URZ ;  /* 0x000000090f0e72a4 */ /* 0x000fe4000f8e02ff */
[----:B------:R-:W-:Y:S02]  /*2740*/  UISETP.GE.AND UP0, UPT, UR6, UR12, UPT ;  /* 0x0000000c0600728c */ /* 0x000fe4000bf06270 */
[----:B------:R-:W-:Y:S02]  /*2750*/  UIMAD.WIDE.U32 UR12, UR6, UR10, URZ ;  /* 0x0000000a060c72a5 */ /* 0x000fe4000f8e00ff */
[----:B------:R-:W-:-:S02]  /*2760*/  UISETP.GE.OR UP0, UPT, UR8, UR14, UP0 ;  /* 0x0000000e0800728c */ /* 0x000fc40008706670 */
[----:B------:R-:W-:Y:S02]  /*2770*/  UIMAD.WIDE.U32 UR16, UR8, UR10, URZ ;  /* 0x0000000a081072a5 */ /* 0x000fe4000f8e00ff */
[----:B------:R-:W-:Y:S01]  /*2780*/  UIADD3 UR14, UPT, UPT, -UR8, URZ, URZ ;  /* 0x000000ff080e7290 */ /* 0x000fe2000fffe1ff */
[----:B------:R-:W-:Y:S01]  /*2790*/  UMOV UR12, UR13 ;  /* 0x0000000d000c7c82 */ /* 0x000fe20008000000 */
[----:B------:R-:W-:Y:S02]  /*27a0*/  UIADD3 UR13, UPT, UPT, -UR6, URZ, URZ ;  /* 0x000000ff060d7290 */ /* 0x000fe4000fffe1ff */
[----:B------:R-:W-:-:S03]  /*27b0*/  USHF.R.U32.HI UR12, URZ, UR11, UR12 ;  /* 0x0000000bff0c7299 */ /* 0x000fc6000801160c */
[----:B------:R-:W-:Y:S01]  /*27c0*/  @!UP0 UMOV UR10, UR17 ;  /* 0x00000011000a8c82 */ /* 0x000fe20008000000 */
[----:B------:R-:W-:Y:S02]  /*27d0*/  UIMAD UR13, UR18, UR13, UR31 ;  /* 0x0000000d120d72a4 */ /* 0x000fe4000f8e021f */
[----:B------:R-:W-:Y:S02]  /*27e0*/  USEL UR12, UR6, UR12, !UP3 ;  /* 0x0000000c060c7287 */ /* 0x000fe4000d800000 */
[----:B------:R-:W-:Y:S02]  /*27f0*/  @!UP0 USHF.R.U32.HI UR10, URZ, UR11, UR10 ;  /* 0x0000000bff0a8299 */ /* 0x000fe4000801160a */
[----:B------:R-:W-:Y:S02]  /*2800*/  UIADD3 UR11, UPT, UPT, -UR12, URZ, URZ ;  /* 0x000000ff0c0b7290 */ /* 0x000fe4000fffe1ff */
[----:B------:R-:W-:Y:S02]  /*2810*/  @!UP0 USEL UR10, UR8, UR10, !UP3 ;  /* 0x0000000a080a8287 */ /* 0x000fe4000d800000 */
[----:B------:R-:W-:-:S02]  /*2820*/  UIMAD UR11, UR15, UR11, UR6 ;  /* 0x0000000b0f0b72a4 */ /* 0x000fc4000f8e0206 */
[----:B------:R-:W-:Y:S02]  /*2830*/  @!UP0 UIADD3 UR12, UPT, UPT, UR12, -UR10, URZ ;  /* 0x8000000a0c0c8290 */ /* 0x000fe4000fffe0ff */
[----:B------:R-:W-:Y:S02]  /*2840*/  @!UP0 UIMAD UR10, UR11, UR9, UR10 ;  /* 0x000000090b0a82a4 */ /* 0x000fe4000f8e020a */
[----:B------:R-:W-:Y:S02]  /*2850*/  @!UP0 UIMAD UR6, UR15, UR12, UR8 ;  /* 0x0000000c0f0682a4 */ /* 0x000fe4000f8e0208 */
[----:B------:R-:W-:Y:S02]  /*2860*/  UIMAD UR9, UR20, UR14, UR37 ;  /* 0x0000000e140972a4 */ /* 0x000fe4000f8e0225 */
[----:B------:R-:W-:Y:S01]  /*2870*/  UIMAD UR31, UR6, UR18, UR13 ;  /* 0x00000012061f72a4 */ /* 0x000fe2000f8e020d */
[----:B------:R-:W-:Y:S02]  /*2880*/  @!UP0 UMOV UR8, UR10 ;  /* 0x0000000a00088c82 */ /* 0x000fe40008000000 */
[----:B------:R-:W-:-:S12]  /*2890*/  UIMAD UR37, UR8, UR20, UR9 ;  /* 0x00000014082572a4 */ /* 0x000fd8000f8e0209 */
.L_x_41:
[----:B------:R-:W2:Y:S02]  /*28a0*/  LDCU UR6, c[0x0][0xb30] ;  /* 0x00016600ff0677ac */ /* 0x000ea40008000800 */
[----:B--2---:R-:W-:-:S09]  /*28b0*/  UISETP.NE.AND UP0, UPT, UR6, 0x1, UPT ;  /* 0x000000010600788c */ /* 0x004fd2000bf05270 */
[----:B------:R-:W-:Y:S05]  /*28c0*/  BRA.U UP0, `(.L_x_42) ;  /* 0x0000000100447547 */ /* 0x000fea000b800000 */
[----:B------:R-:W2:Y:S01]  /*28d0*/  LDCU.128 UR16, c[0x0][0xb10] ;  /* 0x00016200ff1077ac */ /* 0x000ea20008000c00 */
[----:B------:R-:W3:Y:S01]  /*28e0*/  LDCU UR12, c[0x0][0xb0c] ;  /* 0x00016180ff0c77ac */ /* 0x000ee20008000800 */
[----:B------:R-:W4:Y:S01]  /*28f0*/  LDCU UR13, c[0x0][0xb20] ;  /* 0x00016400ff0d77ac */ /* 0x000f220008000800 */
[----:B--2---:R-:W-:Y:S02]  /*2900*/  UIMAD.WIDE.U32 UR10, UR37, UR16, URZ ;  /* 0x00000010250a72a5 */ /* 0x004fe4000f8e00ff */
[----:B------:R-:W-:Y:S02]  /*2910*/  UIMAD.WIDE.U32 UR8, UR31, UR19, URZ ;  /* 0x000000131f0872a5 */ /* 0x000fe4000f8e00ff */
[----:B---3--:R-:W-:Y:S02]  /*2920*/  UISETP.NE.AND UP2, UPT, UR12, 0x1, UPT ;  /* 0x000000010c00788c */ /* 0x008fe4000bf45270 */
[----:B------:R-:W-:Y:S01]  /*2930*/  UISETP.NE.AND UP0, UPT, UR18, 0x1, UPT ;  /* 0x000000011200788c */ /* 0x000fe2000bf05270 */
[----:B------:R-:W-:-:S02]  /*2940*/  UMOV UR10, UR11 ;  /* 0x0000000b000a7c82 */ /* 0x000fc40008000000 */
[----:B------:R-:W-:Y:S01]  /*2950*/  UMOV UR6, UR9 ;  /* 0x0000000900067c82 */ /* 0x000fe20008000000 */
[----:B------:R-:W-:Y:S02]  /*2960*/  USHF.R.U32.HI UR17, URZ, UR17, UR10 ;  /* 0x00000011ff117299 */ /* 0x000fe4000801160a */
[----:B----4-:R-:W-:Y:S02]  /*2970*/  USHF.R.U32.HI UR6, URZ, UR13, UR6 ;  /* 0x0000000dff067299 */ /* 0x010fe40008011606 */
[----:B------:R-:W-:Y:S02]  /*2980*/  USEL UR8, UR37, UR17, !UP2 ;  /* 0x0000001125087287 */ /* 0x000fe4000d000000 */
[----:B------:R-:W-:-:S04]  /*2990*/  USEL UR6, UR31, UR6, !UP0 ;  /* 0x000000061f067287 */ /* 0x000fc8000c000000 */
[----:B------:R-:W-:Y:S02]  /*29a0*/  UIADD3 UR9, UPT, UPT, UR8, -UR6, URZ ;  /* 0x8000000608097290 */ /* 0x000fe4000fffe0ff */
[----:B------:R-:W-:Y:S02]  /*29b0*/  UIADD3 UR6, UPT, UPT, -UR8, UR6, URZ ;  /* 0x0000000608067290 */ /* 0x000fe4000fffe1ff */
[----:B------:R-:W-:Y:S02]  /*29c0*/  UIMAD UR31, UR9, UR18, UR31 ;  /* 0x00000012091f72a4 */ /* 0x000fe4000f8e021f */
[----:B------:R-:W-:-:S12]  /*29d0*/  UIMAD UR37, UR6, UR12, UR37 ;  /* 0x0000000c062572a4 */ /* 0x000fd8000f8e0225 */
.L_x_42:
[----:B------:R-:W-:Y:S01]  /*29e0*/  VIADD R11, R11, 0x1 ;  /* 0x000000010b0b7836 */ /* 0x000fe20000000000 */
[----:B------:R-:W-:Y:S01]  /*29f0*/  PLOP3.LUT P1, PT, PT, PT, PT, 0x80, 0x8 ;  /* 0x000000000008781c */ /* 0x000fe20003f2f070 */
[----:B------:R-:W-:Y:S02]  /*2a00*/  UIADD3 UR46, UPT, UPT, UR37, UR58, URZ ;  /* 0x0000003a252e7290 */ /* 0x000fe4000fffe0ff */
[----:B------:R-:W-:Y:S01]  /*2a10*/  UIADD3 UR47, UPT, UPT, UR31, UR59, URZ ;  /* 0x0000003b1f2f7290 */ /* 0x000fe2000fffe0ff */
[----:B------:R-:W-:-:S04]  /*2a20*/  ISETP.NE.AND P0, PT, R11, 0x2, PT ;  /* 0x000000020b00780c */ /* 0x000fc80003f05270 */
[----:B-1----:R-:W-:Y:S02]  /*2a30*/  SEL R0, RZ, 0x1, P0 ;  /* 0x00000001ff007807 */ /* 0x002fe40000000000 */
[----:B------:R-:W-:Y:S02]  /*2a40*/  SEL R11, R11, RZ, P0 ;  /* 0x000000ff0b0b7207 */ /* 0x000fe40000000000 */
[----:B------:R-:W-:Y:S01]  /*2a50*/  LOP3.LUT R10, R10, R0, RZ, 0x3c, !PT ;  /* 0x000000000a0a7212 */ /* 0x000fe200078e3cff */
[----:B------:R-:W-:Y:S06]  /*2a60*/  BRA.U UP1, `(.L_x_43) ;  /* 0xfffffff101307547 */ /* 0x000fec000b83ffff */
[----:B------:R-:W-:Y:S01]  /*2a70*/  UIADD3 UR8, UPT, UPT, UR4, 0xe0, URZ ;  /* 0x000000e004087890 */ /* 0x000fe2000fffe0ff */
[----:B------:R-:W-:-:S03]  /*2a80*/  SHF.L.U32 R2, R12, 0x1f, RZ ;  /* 0x0000001f0c027819 */ /* 0x000fc600000006ff */
[----:B------:R-:W-:-:S09]  /*2a90*/  ULEA UR4, UR7, UR8, 0x3 ;  /* 0x0000000807047291 */ /* 0x000fd2000f8e18ff */
[----:B------:R-:W1:Y:S02]  /*2aa0*/  SYNCS.PHASECHK.TRANS64.TRYWAIT P0, [UR4], R2 ;  /* 0x00000002ff0075a7 */ /* 0x000e640008001104 */
[----:B-1----:R-:W-:Y:S05]  /*2ab0*/  @!P0 BRA `(.L_x_44) ;  /* 0x0000008000288947 */ /* 0x002fea0003800000 */
.L_x_145:
[----:B------:R-:W-:-:S04]  /*2ac0*/  UIADD3 UR4, UPT, UPT, UR7, 0x1, URZ ;  /* 0x0000000107047890 */ /* 0x000fc8000fffe0ff */
[----:B------:R-:W-:-:S04]  /*2ad0*/  UISETP.NE.AND UP0, UPT, UR4, 0x1c, UPT ;  /* 0x0000001c0400788c */ /* 0x000fc8000bf05270 */
[----:B------:R-:W-:Y:S02]  /*2ae0*/  USEL UR6, URZ, 0x1, UP0 ;  /* 0x00000001ff067887 */ /* 0x000fe40008000000 */
[----:B------:R-:W-:-:S04]  /*2af0*/  USEL UR4, UR4, URZ, UP0 ;  /* 0x000000ff04047287 */ /* 0x000fc80008000000 */
[----:B------:R-:W-:Y:S01]  /*2b00*/  ULEA UR5, UR4, UR8, 0x3 ;  /* 0x0000000804057291 */ /* 0x000fe2000f8e18ff */
[----:B-1----:R-:W-:-:S04]  /*2b10*/  LOP3.LUT R2, R12, UR6, RZ, 0x3c, !PT ;  /* 0x000000060c027c12 */ /* 0x002fc8000f8e3cff */
[----:B------:R-:W-:-:S04]  /*2b20*/  SHF.L.U32 R3, R2, 0x1f, RZ ;  /* 0x0000001f02037819 */ /* 0x000fc800000006ff */
[----:B------:R-:W1:Y:S02]  /*2b30*/  SYNCS.PHASECHK.TRANS64.TRYWAIT P0, [UR5], R3 ;  /* 0x00000003ff0075a7 */ /* 0x000e640008001105 */
[----:B-1----:R-:W-:Y:S05]  /*2b40*/  @!P0 BRA `(.L_x_45) ;  /* 0x00000080001c8947 */ /* 0x002fea0003800000 */
.L_x_147:
[----:B------:R-:W-:-:S04]  /*2b50*/  UIADD3 UR4, UPT, UPT, UR4, 0x1, URZ ;  /* 0x0000000104047890 */ /* 0x000fc8000fffe0ff */
[----:B------:R-:W-:-:S04]  /*2b60*/  UISETP.NE.AND UP0, UPT, UR4, 0x1c, UPT ;  /* 0x0000001c0400788c */ /* 0x000fc8000bf05270 */
[----:B------:R-:W-:Y:S02]  /*2b70*/  USEL UR6, URZ, 0x1, UP0 ;  /* 0x00000001ff067887 */ /* 0x000fe40008000000 */
[----:B------:R-:W-:-:S04]  /*2b80*/  USEL UR4, UR4, URZ, UP0 ;  /* 0x000000ff04047287 */ /* 0x000fc80008000000 */
[----:B------:R-:W-:Y:S01]  /*2b90*/  ULEA UR5, UR4, UR8, 0x3 ;  /* 0x0000000804057291 */ /* 0x000fe2000f8e18ff */
[----:B------:R-:W-:-:S04]  /*2ba0*/  LOP3.LUT R2, R2, UR6, RZ, 0x3c, !PT ;  /* 0x0000000602027c12 */ /* 0x000fc8000f8e3cff */
[----:B-1----:R-:W-:-:S04]  /*2bb0*/  SHF.L.U32 R3, R2, 0x1f, RZ ;  /* 0x0000001f02037819 */ /* 0x002fc800000006ff */
[----:B------:R-:W1:Y:S02]  /*2bc0*/  SYNCS.PHASECHK.TRANS64.TRYWAIT P0, [UR5], R3 ;  /* 0x00000003ff0075a7 */ /* 0x000e640008001105 */
[----:B-1----:R-:W-:Y:S05]  /*2bd0*/  @!P0 BRA `(.L_x_46) ;  /* 0x0000008000108947 */ /* 0x002fea0003800000 */
.L_x_149:
        /* <DEDUP_REMOVED lines=9> */
.L_x_151:
        /* <DEDUP_REMOVED lines=9> */
.L_x_153:
        /* <DEDUP_REMOVED lines=9> */
.L_x_155:
        /* <DEDUP_REMOVED lines=9> */
.L_x_157:
        /* <DEDUP_REMOVED lines=9> */
.L_x_159:
        /* <DEDUP_REMOVED lines=9> */
.L_x_161:
        /* <DEDUP_REMOVED lines=9> */
.L_x_163:
        /* <DEDUP_REMOVED lines=9> */
.L_x_165:
        /* <DEDUP_REMOVED lines=9> */
.L_x_167:
        /* <DEDUP_REMOVED lines=9> */
.L_x_169:
        /* <DEDUP_REMOVED lines=9> */
.L_x_171:
        /* <DEDUP_REMOVED lines=9> */
.L_x_173:
        /* <DEDUP_REMOVED lines=9> */
.L_x_175:
        /* <DEDUP_REMOVED lines=9> */
.L_x_177:
        /* <DEDUP_REMOVED lines=9> */
.L_x_179:
        /* <DEDUP_REMOVED lines=9> */
.L_x_181:
        /* <DEDUP_REMOVED lines=9> */
.L_x_183:
        /* <DEDUP_REMOVED lines=9> */
.L_x_185:
        /* <DEDUP_REMOVED lines=9> */
.L_x_187:
        /* <DEDUP_REMOVED lines=9> */
.L_x_189:
        /* <DEDUP_REMOVED lines=9> */
.L_x_191:
        /* <DEDUP_REMOVED lines=9> */
.L_x_193:
        /* <DEDUP_REMOVED lines=9> */
.L_x_195:
        /* <DEDUP_REMOVED lines=9> */
.L_x_197:
[----:B------:R-:W-:-:S04]  /*3960*/  UIADD3 UR4, UPT, UPT, UR4, 0x1, URZ ;  /* 0x0000000104047890 */ /* 0x000fc8000fffe0ff */
[----:B------:R-:W-:-:S04]  /*3970*/  UISETP.NE.AND UP0, UPT, UR4, 0x1c, UPT ;  /* 0x0000001c0400788c */ /* 0x000fc8000bf05270 */
[----:B------:R-:W-:Y:S02]  /*3980*/  USEL UR5, URZ, 0x1, UP0 ;  /* 0x00000001ff057887 */ /* 0x000fe40008000000 */
[----:B------:R-:W-:-:S04]  /*3990*/  USEL UR4, UR4, URZ, UP0 ;  /* 0x000000ff04047287 */ /* 0x000fc80008000000 */
[----:B------:R-:W-:Y:S01]  /*39a0*/  ULEA UR4, UR4, UR8, 0x3 ;  /* 0x0000000804047291 */ /* 0x000fe2000f8e18ff */
[----:B------:R-:W-:-:S04]  /*39b0*/  LOP3.LUT R2, R2, UR5, RZ, 0x3c, !PT ;  /* 0x0000000502027c12 */ /* 0x000fc8000f8e3cff */
[----:B------:R-:W-:Y:S01]  /*39c0*/  SHF.L.U32 R2, R2, 0x1f, RZ ;  /* 0x0000001f02027819 */ /* 0x000fe200000006ff */
[----:B-1----:R-:W-:-:S07]  /*39d0*/  IMAD.U32 R0, RZ, RZ, UR4 ;  /* 0x00000004ff007e24 */ /* 0x002fce000f8e00ff */
.L_x_71:
[----:B-1----:R1:W2:Y:S02]  /*39e0*/  SYNCS.PHASECHK.TRANS64.TRYWAIT P0, [R0+URZ], R2 ;  /* 0x00000002000075a7 */ /* 0x0022a400080011ff */
[----:B--2---:R-:W-:Y:S05]  /*39f0*/  @!P0 NANOSLEEP.SYNCS 0x989680 ;  /* 0x009896800000895d */ /* 0x004fea0003900000 */
[----:B------:R-:W2:Y:S02]  /*3a00*/  @!P0 SYNCS.PHASECHK.TRANS64 P0, [R0+URZ], R2 ;  /* 0x00000002000085a7 */ /* 0x000ea400080010ff */
[----:B--2---:R-:W-:Y:S05]  /*3a10*/  @P0 EXIT ;  /* 0x000000000000094d */ /* 0x004fea0003800000 */
[----:B------:R-:W-:Y:S05]  /*3a20*/  BRA `(.L_x_71) ;  /* 0xfffffffc00ec7947 */ /* 0x000fea000383ffff */
.L_x_23:
[----:B------:R-:W-:-:S04]  /*3a30*/  UISETP.NE.AND UP0, UPT, UR5, URZ, UPT ;  /* 0x000000ff0500728c */ /* 0x000fc8000bf05270 */
[----:B------:R-:W-:-:S09]  /*3a40*/  UISETP.NE.OR UP0, UPT, UR14, 0x1, UP0 ;  /* 0x000000010e00788c */ /* 0x000fd20008705670 */
[----:B------:R-:W-:Y:S05]  /*3a50*/  BRA.U UP0, `(.L_x_72) ;  /* 0x0000000500487547 */ /* 0x000fea000b800000 */
[----:B------:R-:W-:Y:S01]  /*3a60*/  UMOV UR6, 0x400 ;  /* 0x0000040000067882 */ /* 0x000fe20000000000 */
[----:B------:R-:W-:Y:S01]  /*3a70*/  ISETP.GE.U32.AND P2, PT, R0, 0x2, PT ;  /* 0x000000020000780c */ /* 0x000fe20003f46070 */
[----:B------:R-:W-:Y:S01]  /*3a80*/  IMAD.MOV.U32 R12, RZ, RZ, 0x1 ;  /* 0x00000001ff0c7424 */ /* 0x000fe200078e00ff */
[----:B------:R-:W-:Y:S02]  /*3a90*/  CS2R R10, SRZ ;  /* 0x00000000000a7805 */ /* 0x000fe4000001ff00 */
[----:B------:R-:W-:Y:S01]  /*3aa0*/  CS2R R8, SRZ ;  /* 0x0000000000087805 */ /* 0x000fe2000001ff00 */
[----:B------:R-:W-:-:S03]  /*3ab0*/  ULEA UR6, UR5, UR6, 0x18 ;  /* 0x0000000605067291 */ /* 0x000fc6000f8ec0ff */
[----:B------:R-:W-:-:S09]  /*3ac0*/  UMOV UR5, URZ ;  /* 0x000000ff00057c82 */ /* 0x000fd20008000000 */
.L_x_76:
[----:B------:R-:W-:Y:S02]  /*3ad0*/  LEA R2, R8, UR6, 0x3 ;  /* 0x0000000608027c11 */ /* 0x000fe4000f8e18ff */
[----:B------:R-:W-:-:S03]  /*3ae0*/  SHF.L.U32 R4, R9, 0x1f, RZ ;  /* 0x0000001f09047819 */ /* 0x000fc600000006ff */
[----:B------:R-:W-:Y:S01]  /*3af0*/  VIADD R5, R2, 0x240 ;  /* 0x0000024002057836 */ /* 0x000fe20000000000 */
[----:B------:R-:W1:Y:S02]  /*3b00*/  SYNCS.PHASECHK.TRANS64.TRYWAIT P0, [R2+URZ+0x230], R4 ;  /* 0x00023004020075a7 */ /* 0x000e6400080011ff */
[----:B-1----:R-:W-:Y:S05]  /*3b10*/  @!P0 BRA `(.L_x_73) ;  /* 0x0000007800988947 */ /* 0x002fea0003800000 */
.L_x_198:
[----:B------:R-:W-:Y:S01]  /*3b20*/  ULEA UR4, UR5, UR6, 0x3 ;  /* 0x0000000605047291 */ /* 0x000fe2000f8e18ff */
[----:B-1----:R-:W-:Y:S01]  /*3b30*/  PRMT R2, RZ, 0x654, R5 ;  /* 0x00000654ff027816 */ /* 0x002fe20000000005 */
[----:B------:R-:W-:Y:S01]  /*3b40*/  @!P2 IMAD.MOV.U32 R4, RZ, RZ, 0x10 ;  /* 0x00000010ff04a424 */ /* 0x000fe200078e00ff */
[----:B------:R-:W-:Y:S01]  /*3b50*/  SHF.L.U32 R5, R12, 0x1f, RZ ;  /* 0x0000001f0c057819 */ /* 0x000fe200000006ff */
[----:B------:R-:W-:Y:S01]  /*3b60*/  UIADD3 UR7, UPT, UPT, UR4, 0x1e0, URZ ;  /* 0x000001e004077890 */ /* 0x000fe2000fffe0ff */
[----:B------:R1:W-:Y:S05]  /*3b70*/  SYNCS.ARRIVE.TRANS64.RED.A1T0 RZ, [R2+URZ], RZ ;  /* 0x000000ff02ff79a7 */ /* 0x0003ea00081004ff */
[----:B------:R-:W-:Y:S01]  /*3b80*/  IMAD.U32 R6, RZ, RZ, UR7 ;  /* 0x00000007ff067e24 */ /* 0x000fe2000f8e00ff */
[----:B------:R-:W2:Y:S04]  /*3b90*/  SYNCS.PHASECHK.TRANS64.TRYWAIT P0, [UR4+0x1f0], R5 ;  /* 0x0001f005ff0075a7 */ /* 0x000ea80008001104 */
[----:B------:R-:W-:Y:S01]  /*3ba0*/  PRMT R6, R0, 0x654, R6 ;  /* 0x0000065400067816 */ /* 0x000fe20000000006 */
[----:B-12---:R-:W-:Y:S06]  /*3bb0*/  @!P0 BRA `(.L_x_74) ;  /* 0x0000007800848947 */ /* 0x006fec0003800000 */
.L_x_200:
[----:B------:R-:W-:Y:S01]  /*3bc0*/  ULEA UR8, UR5, UR6, 0x4 ;  /* 0x0000000605087291 */ /* 0x000fe2000f8e20ff */
[----:B------:R-:W-:Y:S01]  /*3bd0*/  SEL R3, R6, R3, !P2 ;  /* 0x0000000306037207 */ /* 0x000fe20005000000 */
[----:B------:R-:W-:Y:S01]  /*3be0*/  UIADD3 UR9, UPT, UPT, UR4, 0x1e0, URZ ;  /* 0x000001e004097890 */ /* 0x000fe2000fffe0ff */
[----:B-1----:R-:W-:Y:S01]  /*3bf0*/  LEA R2, R11, UR6, 0x3 ;  /* 0x000000060b027c11 */ /* 0x002fe2000f8e18ff */
[----:B------:R-:W-:Y:S01]  /*3c00*/  UIADD3 UR8, UPT, UPT, UR8, 0x260, URZ ;  /* 0x0000026008087890 */ /* 0x000fe2000fffe0ff */
[----:B------:R1:W-:Y:S01]  /*3c10*/  @!P2 SYNCS.ARRIVE.TRANS64.RED RZ, [R3+URZ], R4 ;  /* 0x0000000403ffa9a7 */ /* 0x0003e200080004ff */
[----:B------:R-:W-:Y:S01]  /*3c20*/  UIADD3 UR4, UPT, UPT, UR5, 0x1, URZ ;  /* 0x0000000105047890 */ /* 0x000fe2000fffe0ff */
[----:B------:R-:W-:-:S03]  /*3c30*/  VIADD R8, R8, 0x1 ;  /* 0x0000000108087836 */ /* 0x000fc60000000000 */
[----:B------:R-:W-:Y:S02]  /*3c40*/  UISETP.NE.AND UP0, UPT, UR4, 0x2, UPT ;  /* 0x000000020400788c */ /* 0x000fe4000bf05270 */
[----:B------:R-:W-:Y:S01]  /*3c50*/  ISETP.NE.AND P0, PT, R8, 0x2, PT ;  /* 0x000000020800780c */ /* 0x000fe20003f05270 */
[----:B------:R-:W-:Y:S06]  /*3c60*/  UGETNEXTWORKID.BROADCAST [UR8], [UR9] ;  /* 0x00000000080073ca */ /* 0x000fec0008000100 */
[----:B------:R-:W-:Y:S02]  /*3c70*/  USEL UR7, URZ, 0x1, UP0 ;  /* 0x00000001ff077887 */ /* 0x000fe40008000000 */
[----:B------:R-:W-:-:S04]  /*3c80*/  USEL UR5, UR4, URZ, UP0 ;  /* 0x000000ff04057287 */ /* 0x000fc80008000000 */
[----:B------:R-:W-:Y:S02]  /*3c90*/  LOP3.LUT R12, R12, UR7, RZ, 0x3c, !PT ;  /* 0x000000070c0c7c12 */ /* 0x000fe4000f8e3cff */
[----:B-1----:R-:W-:-:S04]  /*3ca0*/  SHF.L.U32 R4, R10, 0x1f, RZ ;  /* 0x0000001f0a047819 */ /* 0x002fc800000006ff */
[----:B------:R-:W1:Y:S02]  /*3cb0*/  SYNCS.PHASECHK.TRANS64.TRYWAIT P1, [R2+URZ+0x1e0], R4 ;  /* 0x0001e004020075a7 */ /* 0x000e6400080211ff */
[----:B-1----:R-:W-:Y:S05]  /*3cc0*/  @!P1 BRA `(.L_x_75) ;  /* 0x0000007800589947 */ /* 0x002fea0003800000 */
.L_x_201:
[C---:B-1----:R-:W-:Y:S01]  /*3cd0*/  LEA R4, R11.reuse, UR6, 0x4 ;  /* 0x000000060b047c11 */ /* 0x042fe2000f8e20ff */
[----:B------:R-:W-:Y:S01]  /*3ce0*/  VIADD R2, R2, 0x1f0 ;  /* 0x000001f002027836 */ /* 0x000fe20000000000 */
[----:B------:R-:W-:Y:S01]  /*3cf0*/  SEL R8, R8, RZ, P0 ;  /* 0x000000ff08087207 */ /* 0x000fe20000000000 */
[----:B------:R-:W-:-:S03]  /*3d00*/  VIADD R11, R11, 0x1 ;  /* 0x000000010b0b7836 */ /* 0x000fc60000000000 */
[----:B------:R-:W1:Y:S01]  /*3d10*/  LDS.128 R4, [R4+0x260] ;  /* 0x0002600004047984 */ /* 0x000e620000000c00 */
[----:B------:R-:W-:Y:S02]  /*3d20*/  PRMT R2, RZ, 0x654, R2 ;  /* 0x00000654ff027816 */ /* 0x000fe40000000002 */
[C---:B------:R-:W-:Y:S01]  /*3d30*/  ISETP.NE.AND P1, PT, R11.reuse, 0x2, PT ;  /* 0x000000020b00780c */ /* 0x040fe20003f25270 */
[----:B------:R-:W-:Y:S01]  /*3d40*/  @!PT LDS RZ, [RZ] ;  /* 0x00000000fffff984 */ /* 0x000fe20000000800 */
[----:B------:R-:W-:Y:S01]  /*3d50*/  @!PT LDS RZ, [RZ] ;  /* 0x00000000fffff984 */ /* 0x000fe20000000800 */
[----:B------:R-:W-:Y:S01]  /*3d60*/  @!PT LDS RZ, [RZ] ;  /* 0x00000000fffff984 */ /* 0x000fe20000000800 */
[----:B------:R-:W-:Y:S01]  /*3d70*/  @!PT LDS RZ, [RZ] ;  /* 0x00000000fffff984 */ /* 0x000fe20000000800 */
[----:B------:R2:W-:Y:S06]  /*3d80*/  MEMBAR.ALL.CTA ;  /* 0x0000000000007992 */ /* 0x0005ec0000008000 */
[----:B--2---:R-:W2:Y:S01]  /*3d90*/  FENCE.VIEW.ASYNC.S ;  /* 0x00000000000073c6 */ /* 0x004ea20000000000 */
[----:B------:R-:W-:Y:S01]  /*3da0*/  SEL R11, R11, RZ, P1 ;  /* 0x000000ff0b0b7207 */ /* 0x000fe20000800000 */
[----:B--2---:R2:W-:Y:S01]  /*3db0*/  SYNCS.ARRIVE.TRANS64.RED.A1T0 RZ, [R2+URZ], RZ ;  /* 0x000000ff02ff79a7 */ /* 0x0045e200081004ff */
[----:B-1----:R-:W-:-:S02]  /*3dc0*/  LOP3.LUT P3, RZ, R6, 0x1, RZ, 0xc0, !PT ;  /* 0x0000000106ff7812 */ /* 0x002fc4000786c0ff */
[----:B------:R-:W-:-:S04]  /*3dd0*/  SEL R4, RZ, 0x1, P1 ;  /* 0x00000001ff047807 */ /* 0x000fc80000800000 */
[----:B------:R-:W-:Y:S02]  /*3de0*/  LOP3.LUT R10, R10, R4, RZ, 0x3c, !PT ;  /* 0x000000040a0a7212 */ /* 0x000fe400078e3cff */
[----:B--2---:R-:W-:-:S04]  /*3df0*/  SEL R2, RZ, 0x1, P0 ;  /* 0x00000001ff027807 */ /* 0x004fc80000000000 */
[----:B------:R-:W-:Y:S01]  /*3e00*/  LOP3.LUT R9, R9, R2, RZ, 0x3c, !PT ;  /* 0x0000000209097212 */ /* 0x000fe200078e3cff */
[----:B------:R-:W-:Y:S06]  /*3e10*/  @P3 BRA `(.L_x_76) ;  /* 0xfffffffc002c3947 */ /* 0x000fec000383ffff */
[----:B------:R-:W-:Y:S01]  /*3e20*/  ULEA UR4, UR5, UR6, 0x3 ;  /* 0x0000000605047291 */ /* 0x000fe2000f8e18ff */
[----:B------:R-:W-:-:S08]  /*3e30*/  SHF.L.U32 R2, R12, 0x1f, RZ ;  /* 0x0000001f0c027819 */ /* 0x000fd000000006ff */
[----:B------:R-:W1:Y:S02]  /*3e40*/  SYNCS.PHASECHK.TRANS64 P0, [UR4+0x1f0], R2 ;  /* 0x0001f002ff0075a7 */ /* 0x000e640008001004 */
[----:B-1----:R-:W-:Y:S05]  /*3e50*/  @P0 BRA `(.L_x_77) ;  /* 0x0000000000080947 */ /* 0x002fea0003800000 */
[----:B------:R-:W1:Y:S02]  /*3e60*/  SYNCS.PHASECHK.TRANS64.TRYWAIT P0, [UR4+0x1f0], R2 ;  /* 0x0001f002ff0075a7 */ /* 0x000e640008001104 */
[----:B-1----:R-:W-:Y:S05]  /*3e70*/  @!P0 BRA `(.L_x_78) ;  /* 0x0000007800008947 */ /* 0x002fea0003800000 */
.L_x_77:
[----:B------:R-:W-:-:S04]  /*3e80*/  UIADD3 UR7, UPT, UPT, UR5, 0x1, URZ ;  /* 0x0000000105077890 */ /* 0x000fc8000fffe0ff */
[----:B------:R-:W-:-:S04]  /*3e90*/  UISETP.NE.AND UP0, UPT, UR7, 0x2, UPT ;  /* 0x000000020700788c */ /* 0x000fc8000bf05270 */
[----:B------:R-:W-:Y:S02]  /*3ea0*/  USEL UR8, URZ, 0x1, UP0 ;  /* 0x00000001ff087887 */ /* 0x000fe40008000000 */
[----:B------:R-:W-:-:S04]  /*3eb0*/  USEL UR7, UR7, URZ, UP0 ;  /* 0x000000ff07077287 */ /* 0x000fc80008000000 */
[----:B------:R-:W-:Y:S01]  /*3ec0*/  ULEA UR7, UR7, UR6, 0x3 ;  /* 0x0000000607077291 */ /* 0x000fe2000f8e18ff */
[----:B-1----:R-:W-:-:S04]  /*3ed0*/  LOP3.LUT R2, R12, UR8, RZ, 0x3c, !PT ;  /* 0x000000080c027c12 */ /* 0x002fc8000f8e3cff */
[----:B------:R-:W-:-:S04]  /*3ee0*/  SHF.L.U32 R0, R2, 0x1f, RZ ;  /* 0x0000001f02007819 */ /* 0x000fc800000006ff */
[----:B------:R-:W1:Y:S02]  /*3ef0*/  SYNCS.PHASECHK.TRANS64 P0, [UR7+0x1f0], R0 ;  /* 0x0001f000ff0075a7 */ /* 0x000e640008001007 */
[----:B-1----:R-:W-:Y:S05]  /*3f00*/  @P0 EXIT ;  /* 0x000000000000094d */ /* 0x002fea0003800000 */
[----:B------:R-:W-:Y:S02]  /*3f10*/  SHF.L.U32 R2, R2, 0x1f, RZ ;  /* 0x0000001f02027819 */ /* 0x000fe400000006ff */
[----:B------:R-:W-:-:S07]  /*3f20*/  MOV R0, UR7 ;  /* 0x0000000700007c02 */ /* 0x000fce0008000f00 */
.L_x_79:
[----:B-1----:R1:W2:Y:S02]  /*3f30*/  SYNCS.PHASECHK.TRANS64.TRYWAIT P0, [R0+URZ+0x1f0], R2 ;  /* 0x0001f002000075a7 */ /* 0x0022a400080011ff */
[----:B--2---:R-:W-:Y:S05]  /*3f40*/  @!P0 NANOSLEEP.SYNCS 0x989680 ;  /* 0x009896800000895d */ /* 0x004fea0003900000 */
[----:B------:R-:W2:Y:S02]  /*3f50*/  @!P0 SYNCS.PHASECHK.TRANS64 P0, [R0+URZ+0x1f0], R2 ;  /* 0x0001f002000085a7 */ /* 0x000ea400080010ff */
[----:B--2---:R-:W-:Y:S05]  /*3f60*/  @P0 EXIT ;  /* 0x000000000000094d */ /* 0x004fea0003800000 */
[----:B------:R-:W-:Y:S05]  /*3f70*/  BRA `(.L_x_79) ;  /* 0xfffffffc00ec7947 */ /* 0x000fea000383ffff */
.L_x_72:
[----:B------:R-:W-:Y:S05]  /*3f80*/  BRA.U UP5, `(.L_x_80) ;  /* 0x0000001105607547 */ /* 0x000fea000b800000 */
[----:B------:R-:W-:Y:S01]  /*3f90*/  UMOV UR6, 0x40 ;  /* 0x0000004000067882 */ /* 0x000fe20000000000 */
[----:B------:R-:W-:Y:S01]  /*3fa0*/  NOP ;  /* 0x0000000000007918 */ /* 0x000fe20000000000 */
[----:B------:R-:W-:Y:S01]  /*3fb0*/  ULEA UR6, UR5, UR6, 0x18 ;  /* 0x0000000605067291 */ /* 0x000fe2000f8ec0ff */
[----:B------:R-:W-:Y:S02]  /*3fc0*/  UMOV UR4, 0x400 ;  /* 0x0000040000047882 */ /* 0x000fe40000000000 */
[----:B------:R-:W-:-:S06]  /*3fd0*/  ULEA UR5, UR5, UR4, 0x18 ;  /* 0x0000000405057291 */ /* 0x000fcc000f8ec0ff */
[----:B------:R-:W1:Y:S02]  /*3fe0*/  LDS.U8 R0, [UR6+0x1c] ;  /* 0x00001c06ff007984 */ /* 0x000e640008000000 */
[----:B-1----:R-:W-:-:S13]  /*3ff0*/  ISETP.NE.AND P0, PT, R0, RZ, PT ;  /* 0x000000ff0000720c */ /* 0x002fda0003f05270 */
[----:B------:R-:W-:Y:S05]  /*4000*/  @P0 BRA `(.L_x_81) ;  /* 0x0000000400080947 */ /* 0x000fea0003800000 */
[----:B------:R-:W-:Y:S02]  /*4010*/  UISETP.NE.U32.AND UP1, UPT, UR28, 0x1, UPT ;  /* 0x000000011c00788c */ /* 0x000fe4000bf25070 */
[----:B------:R-:W-:-:S07]  /*4020*/  UIADD3 UR7, UPT, UPT, UR6, 0x8, URZ ;  /* 0x0000000806077890 */ /* 0x000fce000fffe0ff */
[----:B------:R-:W-:Y:S05]  /*4030*/  BRA.U !UP1, `(.L_x_82) ;  /* 0x00000001099c7547 */ /* 0x000fea000b800000 */
[----:B------:R-:W-:Y:S01]  /*4040*/  ELECT P0, URZ, PT ;  /* 0x0000000000ff782f */ /* 0x000fe20003800000 */
[----:B------:R-:W-:-:S12]  /*4050*/  BSSY B0, `(.L_x_82) ;  /* 0x0000025000007945 */ /* 0x000fd80003800000 */
[----:B------:R-:W-:Y:S05]  /*4060*/  @!P0 BRA `(.L_x_83) ;  /* 0x00000000008c8947 */ /* 0x000fea0003800000 */
[----:B------:R-:W-:-:S05]  /*4070*/  UMOV UR4, 0x10 ;  /* 0x0000001000047882 */ /* 0x000fca0000000000 */
[----:B------:R-:W-:Y:S04]  /*4080*/  DEPBAR.LE SB1, 0x36 ;  /* 0x00009d800000791a */ /* 0x000fe80000000000 */
[----:B------:R-:W1:Y:S02]  /*4090*/  UTCATOMSWS.2CTA.FIND_AND_SET.ALIGN UP0, UR4, UR4 ;  /* 0x00000004000475e3 */ /* 0x000e640008200800 */
[----:B-1----:R-:W-:Y:S01]  /*40a0*/  MOV R10, UR4 ;  /* 0x00000004000a7c02 */ /* 0x002fe20008000f00 */
[----:B------:R-:W-:Y:S06]  /*40b0*/  BRA.U UP0, `(.L_x_84) ;  /* 0x0000000100187547 */ /* 0x000fec000b800000 */
.L_x_85:
[----:B------:R-:W-:Y:S05]  /*40c0*/  NANOSLEEP 0x64 ;  /* 0x000000640000795d */ /* 0x000fea0003800000 */
[----:B------:R-:W-:-:S05]  /*40d0*/  UMOV UR4, 0x10 ;  /* 0x0000001000047882 */ /* 0x000fca0000000000 */
[----:B------:R-:W-:Y:S04]  /*40e0*/  DEPBAR.LE SB1, 0x36 ;  /* 0x00009d800000791a */ /* 0x000fe80000000000 */
[----:B------:R-:W1:Y:S02]  /*40f0*/  UTCATOMSWS.2CTA.FIND_AND_SET.ALIGN UP0, UR4, UR4 ;  /* 0x00000004000475e3 */ /* 0x000e640008200800 */
[----:B-1----:R-:W-:Y:S01]  /*4100*/  MOV R10, UR4 ;  /* 0x00000004000a7c02 */ /* 0x002fe20008000f00 */
[----:B------:R-:W-:Y:S05]  /*4110*/  BRA.U !UP0, `(.L_x_85) ;  /* 0xfffffffd08e87547 */ /* 0x000fea000b83ffff */
.L_x_84:
[----:B------:R-:W1:Y:S01]  /*4120*/  LDS R6, [UR6+0x10] ;  /* 0x00001006ff067984 */ /* 0x000e620008000800 */
[----:B------:R-:W-:Y:S01]  /*4130*/  IMAD.U32 R0, RZ, RZ, UR5 ;  /* 0x00000005ff007e24 */ /* 0x000fe2000f8e00ff */
[----:B------:R-:W-:-:S03]  /*4140*/  MOV R4, UR27 ;  /* 0x0000001b00047c02 */ /* 0x000fc60008000f00 */
[----:B------:R-:W-:Y:S01]  /*4150*/  VIADD R0, R0, 0x280 ;  /* 0x0000028000007836 */ /* 0x000fe20000000000 */
[----:B-1----:R-:W-:-:S04]  /*4160*/  SHF.L.U32 R6, R6, 0x1f, RZ ;  /* 0x0000001f06067819 */ /* 0x002fc800000006ff */
[----:B------:R-:W1:Y:S02]  /*4170*/  SYNCS.PHASECHK.TRANS64.TRYWAIT P0, [UR6+0x8], R6 ;  /* 0x00000806ff0075a7 */ /* 0x000e640008001106 */
[----:B-1----:R-:W-:Y:S05]  /*4180*/  @P0 BRA `(.L_x_86) ;  /* 0x0000000000080947 */ /* 0x002fea0003800000 */
[----:B------:R-:W1:Y:S02]  /*4190*/  SYNCS.PHASECHK.TRANS64.TRYWAIT P0, [UR6+0x8], R6 ;  /* 0x00000806ff0075a7 */ /* 0x000e640008001106 */
[----:B-1----:R-:W-:Y:S05]  /*41a0*/  @!P0 BRA `(.L_x_87) ;  /* 0x00000074004c8947 */ /* 0x002fea0003800000 */
.L_x_86:
[----:B------:R-:W-:Y:S01]  /*41b0*/  PRMT R4, R4, 0x654, R0 ;  /* 0x0000065404047816 */ /* 0x000fe20000000000 */
[----:B------:R-:W-:Y:S01]  /*41c0*/  HFMA2 R0, -RZ, RZ, 0, 5.9604644775390625e-08 ;  /* 0x00000001ff007431 */ /* 0x000fe200000001ff */
[----:B------:R-:W-:Y:S01]  /*41d0*/  UPRMT UR4, UR27, 0x654, UR7 ;  /* 0x000006541b047896 */ /* 0x000fe20008000007 */
[----:B------:R-:W-:Y:S02]  /*41e0*/  IMAD.MOV.U32 R8, RZ, RZ, 0xffff ;  /* 0x0000ffffff087424 */ /* 0x000fe400078e00ff */
[----:B-1----:R-:W-:Y:S02]  /*41f0*/  IMAD.MOV.U32 R6, RZ, RZ, 0x4 ;  /* 0x00000004ff067424 */ /* 0x002fe400078e00ff */
[----:B------:R-:W-:Y:S01]  /*4200*/  IMAD.SHL.U32 R9, R10, 0x20, RZ ;  /* 0x000000200a097824 */ /* 0x000fe200078e00ff */
[----:B------:R-:W-:Y:S02]  /*4210*/  MOV R5, UR4 ;  /* 0x0000000400057c02 */ /* 0x000fe40008000f00 */
[-C--:B------:R-:W-:Y:S01]  /*4220*/  SHF.L.U32 R8, R8, R10.reuse, RZ ;  /* 0x0000000a08087219 */ /* 0x080fe200000006ff */
[----:B------:R1:W-:Y:S01]  /*4230*/  SYNCS.ARRIVE.TRANS64.RED RZ, [UR4], R6 ;  /* 0x00000006ffff79a7 */ /* 0x0003e20008000404 */
[----:B------:R-:W-:Y:S01]  /*4240*/  SHF.L.U32 R7, R0, R10, RZ ;  /* 0x0000000a00077219 */ /* 0x000fe200000006ff */
[----:B------:R1:W-:Y:S04]  /*4250*/  STS [UR5+0x280], R9 ;  /* 0x00028009ff007988 */ /* 0x0003e80008000805 */
[----:B------:R1:W-:Y:S04]  /*4260*/  STAS [R4.64], R10 ;  /* 0x0000000a04007dbd */ /* 0x0003e8000c0008ff */
[----:B------:R1:W-:Y:S04]  /*4270*/  ATOMS.OR RZ, [UR6+0x14], R8 ;  /* 0x00001408ffff798c */ /* 0x0003e8000b000006 */
[----:B------:R1:W-:Y:S04]  /*4280*/  ATOMS.OR RZ, [UR6+0x18], R7 ;  /* 0x00001807ffff798c */ /* 0x0003e8000b000006 */
[----:B------:R1:W-:Y:S02]  /*4290*/  ATOMS.XOR RZ, [UR6+0x10], R0 ;  /* 0x00001000ffff798c */ /* 0x0003e4000b800006 */
.L_x_83:
[----:B------:R-:W-:Y:S05]  /*42a0*/  BSYNC B0 ;  /* 0x0000000000007941 */ /* 0x000fea0003800000 */
.L_x_82:
[----:B------:R-:W-:Y:S05]  /*42b0*/  BRA.U UP1, `(.L_x_88) ;  /* 0x00000001016c7547 */ /* 0x000fea000b800000 */
[----:B------:R-:W-:-:S03]  /*42c0*/  UMOV UR4, 0xffffffff ;  /* 0xffffffff00047882 */ /* 0x000fc60000000000 */
[----:B------:R-:W-:Y:S05]  /*42d0*/  BRA.DIV UR4, `(.L_x_89) ;  /* 0x0000007604187947 */ /* 0x000fea000b800000 */
[----:B------:R-:W-:-:S13]  /*42e0*/  ELECT P0, URZ, PT ;  /* 0x0000000000ff782f */ /* 0x000fda0003800000 */
.L_x_205:
[----:B------:R-:W-:Y:S05]  /*42f0*/  @!P0 BRA `(.L_x_88) ;  /* 0x00000000005c8947 */ /* 0x000fea0003800000 */
[----:B-1----:R-:W1:Y:S02]  /*4300*/  LDS R4, [UR6+0x10] ;  /* 0x00001006ff047984 */ /* 0x002e640008000800 */
[----:B-1----:R-:W-:-:S04]  /*4310*/  SHF.L.U32 R4, R4, 0x1f, RZ ;  /* 0x0000001f04047819 */ /* 0x002fc800000006ff */
[----:B------:R-:W1:Y:S02]  /*4320*/  SYNCS.PHASECHK.TRANS64.TRYWAIT P0, [UR6+0x8], R4 ;  /* 0x00000804ff0075a7 */ /* 0x000e640008001106 */
[----:B-1----:R-:W-:Y:S05]  /*4330*/  @P0 BRA `(.L_x_90) ;  /* 0x0000000000080947 */ /* 0x002fea0003800000 */
[----:B------:R-:W1:Y:S02]  /*4340*/  SYNCS.PHASECHK.TRANS64.TRYWAIT P0, [UR6+0x8], R4 ;  /* 0x00000804ff0075a7 */ /* 0x000e640008001106 */
[----:B-1----:R-:W-:Y:S05]  /*4350*/  @!P0 BRA `(.L_x_91) ;  /* 0x00000074001c8947 */ /* 0x002fea0003800000 */
.L_x_90:
[----:B------:R-:W2:Y:S01]  /*4360*/  LDS R6, [UR5+0x280] ;  /* 0x00028005ff067984 */ /* 0x000ea20008000800 */
[----:B-1----:R-:W-:Y:S02]  /*4370*/  HFMA2 R0, -RZ, RZ, 0, 5.9604644775390625e-08 ;  /* 0x00000001ff007431 */ /* 0x002fe400000001ff */
[----:B------:R-:W-:Y:S01]  /*4380*/  IMAD.MOV.U32 R4, RZ, RZ, 0xffff ;  /* 0x0000ffffff047424 */ /* 0x000fe200078e00ff */
[----:B------:R-:W-:Y:S01]  /*4390*/  UPRMT UR4, UR27, 0x654, UR7 ;  /* 0x000006541b047896 */ /* 0x000fe20008000007 */
[----:B--2---:R-:W-:-:S03]  /*43a0*/  IMAD.SHL.U32 R5, R6, 0x20, RZ ;  /* 0x0000002006057824 */ /* 0x004fc600078e00ff */
[-C--:B------:R-:W-:Y:S02]  /*43b0*/  SHF.L.U32 R4, R4, R6.reuse, RZ ;  /* 0x0000000604047219 */ /* 0x080fe400000006ff */
[----:B------:R-:W-:Y:S01]  /*43c0*/  SHF.L.U32 R6, R0, R6, RZ ;  /* 0x0000000600067219 */ /* 0x000fe200000006ff */
[----:B------:R2:W-:Y:S04]  /*43d0*/  STS [UR5+0x280], R5 ;  /* 0x00028005ff007988 */ /* 0x0005e80008000805 */
[----:B------:R2:W-:Y:S04]  /*43e0*/  ATOMS.OR RZ, [UR6+0x14], R4 ;  /* 0x00001404ffff798c */ /* 0x0005e8000b000006 */
[----:B------:R2:W-:Y:S01]  /*43f0*/  ATOMS.OR RZ, [UR6+0x18], R6 ;  /* 0x00001806ffff798c */ /* 0x0005e2000b000006 */
[----:B------:R-:W-:Y:S03]  /*4400*/  SYNCS.ARRIVE.TRANS64.RED.A1T0 RZ, [UR4], RZ ;  /* 0x000000ffffff79a7 */ /* 0x000fe60008100404 */
[----:B------:R2:W-:Y:S01]  /*4410*/  ATOMS.XOR RZ, [UR6+0x10], R0 ;  /* 0x00001000ffff798c */ /* 0x0005e2000b800006 */
[----:B------:R-:W-:Y:S05]  /*4420*/  BRA `(.L_x_88) ;  /* 0x0000000000107947 */ /* 0x000fea0003800000 */
.L_x_81:
[----:B------:R-:W-:Y:S02]  /*4430*/  MOV R0, 0xffffffff ;  /* 0xffffffff00007802 */ /* 0x000fe40000000f00 */
[----:B------:R-:W-:-:S03]  /*4440*/  MOV R4, 0x4470 ;  /* 0x0000447000047802 */ /* 0x000fc60000000f00 */
[----:B------:R1:W-:Y:S04]  /*4450*/  STS [UR5+0x280], R0 ;  /* 0x00028000ff007988 */ /* 0x0003e80008000805 */
[----:B-1---5:R-:W-:Y:S05]  /*4460*/  CALL.REL.NOINC `($__internal_1_$__cuda_sm10x_tcgen05_guardrail_trap_phase_invalid_during_alloc) ;  /* 0x0000007800107944 */ /* 0x022fea0003c00000 */
.L_x_88:
[----:B------:R-:W-:Y:S05]  /*4470*/  WARPSYNC.ALL ;  /* 0x0000000000007948 */ /* 0x000fea0003800000 */
[----:B------:R-:W3:Y:S01]  /*4480*/  S2UR UR4, SR_CgaCtaId ;  /* 0x00000000000479c3 */ /* 0x000ee20000008800 */
[----:B------:R-:W-:Y:S01]  /*4490*/  UMOV UR14, 0x400 ;  /* 0x00000400000e7882 */ /* 0x000fe20000000000 */
[----:B------:R-:W-:-:S06]  /*44a0*/  NOP ;  /* 0x0000000000007918 */ /* 0x000fcc0000000000 */
[----:B------:R-:W-:Y:S06]  /*44b0*/  BAR.ARV 0x6, 0xa0 ;  /* 0x0182800000007b1d */ /* 0x000fec0000002000 */
[----:B------:R-:W4:Y:S01]  /*44c0*/  LDCU UR6, c[0x0][0x38c] ;  /* 0x00007180ff0677ac */ /* 0x000f220008000800 */
[----:B------:R-:W-:Y:S01]  /*44d0*/  LOP3.LUT R3, R3, 0xffff, RZ, 0xc0, !PT ;  /* 0x0000ffff03037812 */ /* 0x000fe200078ec0ff */
[----:B-1----:R-:W-:Y:S01]  /*44e0*/  IMAD.MOV.U32 R10, RZ, RZ, 0x1 ;  /* 0x00000001ff0a7424 */ /* 0x002fe200078e00ff */
[----:B------:R-:W-:Y:S02]  /*44f0*/  LOP3.LUT R2, R2, 0xffff, RZ, 0xc0, !PT ;  /* 0x0000ffff02027812 */ /* 0x000fe400078ec0ff */
[----:B------:R-:W-:-:S02]  /*4500*/  CS2R R8, SRZ ;  /* 0x0000000000087805 */ /* 0x000fc4000001ff00 */
[----:B------:R-:W-:Y:S01]  /*4510*/  R2UR UR17, R3 ;  /* 0x00000000031172ca */ /* 0x000fe200000e0000 */
[----:B------:R-:W-:Y:S01]  /*4520*/  UMOV UR20, URZ ;  /* 0x000000ff00147c82 */ /* 0x000fe20008000000 */
[----:B------:R-:W-:Y:S01]  /*4530*/  R2UR UR25, R2 ;  /* 0x00000000021972ca */ /* 0x000fe200000e0000 */
[----:B------:R-:W-:Y:S01]  /*4540*/  IMAD.MOV.U32 R2, RZ, RZ, RZ ;  /* 0x000000ffff027224 */ /* 0x000fe200078e00ff */
[----:B------:R-:W-:Y:S01]  /*4550*/  UMOV UR12, URZ ;  /* 0x000000ff000c7c82 */ /* 0x000fe20008000000 */
[----:B---3--:R-:W-:Y:S02]  /*4560*/  ULEA UR14, UR4, UR14, 0x18 ;  /* 0x0000000e040e7291 */ /* 0x008fe4000f8ec0ff */
[----:B------:R-:W-:Y:S02]  /*4570*/  UISETP.NE.AND UP3, UPT, UR28, URZ, UPT ;  /* 0x000000ff1c00728c */ /* 0x000fe4000bf65270 */
[----:B------:R-:W-:Y:S02]  /*4580*/  UIADD3 UR5, UPT, UPT, UR14, 0xa400, URZ ;  /* 0x0000a4000e057890 */ /* 0x000fe4000fffe0ff */
[----:B------:R-:W-:-:S02]  /*4590*/  UIADD3 UR4, UPT, UPT, UR14, 0x26400, URZ ;  /* 0x000264000e047890 */ /* 0x000fc4000fffe0ff */
[----:B----4-:R-:W-:Y:S01]  /*45a0*/  UIADD3 UR6, UPT, UPT, UR6, 0x1f, URZ ;  /* 0x0000001f06067890 */ /* 0x010fe2000fffe0ff */
[----:B--2---:R-:W1:Y:S01]  /*45b0*/  LDS R0, [UR14+0x280] ;  /* 0x0002800eff007984 */ /* 0x004e620008000800 */
[----:B------:R-:W-:Y:S02]  /*45c0*/  USHF.R.U32.HI UR5, URZ, 0x4, UR5 ;  /* 0x00000004ff057899 */ /* 0x000fe40008011605 */
[----:B------:R-:W-:Y:S02]  /*45d0*/  USHF.R.S32.HI UR21, URZ, 0x1f, UR6 ;  /* 0x0000001fff157899 */ /* 0x000fe40008011406 */
[----:B------:R-:W-:Y:S02]  /*45e0*/  USHF.R.U32.HI UR4, URZ, 0x4, UR4 ;  /* 0x00000004ff047899 */ /* 0x000fe40008011604 */
[----:B------:R-:W-:Y:S02]  /*45f0*/  ULEA.HI UR21, UR21, UR6, URZ, 0x5 ;  /* 0x0000000615157291 */ /* 0x000fe4000f8f28ff */
[----:B------:R-:W-:-:S02]  /*4600*/  ULOP3.LUT UR5, UR5, 0x3fff, URZ, 0xc0, !UPT ;  /* 0x00003fff05057892 */ /* 0x000fc4000f8ec0ff */
[----:B------:R-:W-:Y:S02]  /*4610*/  USHF.R.S32.HI UR21, URZ, 0x5, UR21 ;  /* 0x00000005ff157899 */ /* 0x000fe40008011415 */
[----:B------:R-:W-:Y:S02]  /*4620*/  ULOP3.LUT UR4, UR4, 0x3fff, URZ, 0xc0, !UPT ;  /* 0x00003fff04047892 */ /* 0x000fe4000f8ec0ff */
[----:B------:R-:W-:Y:S02]  /*4630*/  UISETP.LT.AND UP0, UPT, UR21, 0x1, UPT ;  /* 0x000000011500788c */ /* 0x000fe4000bf01270 */
[----:B------:R-:W-:Y:S02]  /*4640*/  ULOP3.LUT UR18, UR5, 0x10000, URZ, 0xfc, !UPT ;  /* 0x0001000005127892 */ /* 0x000fe4000f8efcff */
[----:B------:R-:W-:Y:S02]  /*4650*/  ULOP3.LUT UR4, UR4, 0x10000, URZ, 0xfc, !UPT ;  /* 0x0001000004047892 */ /* 0x000fe4000f8efcff */
[----:B------:R-:W-:Y:S01]  /*4660*/  USEL UR24, UR21, 0x1, !UP0 ;  /* 0x0000000115187887 */ /* 0x000fe2000c000000 */
[----:B------:R-:W-:Y:S01]  /*4670*/  UMOV UR11, URZ ;  /* 0x000000ff000b7c82 */ /* 0x000fe20008000000 */
[----:B------:R-:W-:Y:S01]  /*4680*/  UMOV UR22, 0x0 ;  /* 0x0000000000167882 */ /* 0x000fe20000000000 */
[----:B------:R-:W-:Y:S01]  /*4690*/  UMOV UR23, 0x10280010 ;  /* 0x1028001000177882 */ /* 0x000fe20000000000 */
[----:B-1----:R-:W-:-:S15]  /*46a0*/  R2UR UR26, R0 ;  /* 0x00000000001a72ca */ /* 0x002fde00000e0000 */
.L_x_99:
[C---:B------:R-:W-:Y:S02]  /*46b0*/  LEA R0, R2.reuse, UR14, 0x3 ;  /* 0x0000000e02007c11 */ /* 0x040fe4000f8e18ff */
[----:B------:R-:W-:Y:S02]  /*46c0*/  SHF.L.U32 R3, R9, 0x1f, RZ ;  /* 0x0000001f09037819 */ /* 0x000fe400000006ff */
[----:B------:R-:W-:Y:S02]  /*46d0*/  LEA R4, R2, UR14, 0x4 ;  /* 0x0000000e02047c11 */ /* 0x000fe4000f8e20ff */
[----:B------:R-:W1:Y:S02]  /*46e0*/  SYNCS.PHASECHK.TRANS64.TRYWAIT P0, [R0+URZ+0x1e0], R3 ;  /* 0x0001e003000075a7 */ /* 0x000e6400080011ff */
[----:B-1----:R-:W-:Y:S05]  /*46f0*/  @!P0 BRA `(.L_x_92) ;  /* 0x00000070004c8947 */ /* 0x002fea0003800000 */
.L_x_206:
[----:B------:R-:W2:Y:S01]  /*4700*/  LDS.128 R4, [R4+0x260] ;  /* 0x0002600004047984 */ /* 0x000ea20000000c00 */
[----:B-1----:R-:W-:Y:S01]  /*4710*/  VIADD R0, R0, 0x1f0 ;  /* 0x000001f000007836 */ /* 0x002fe20000000000 */
[----:B------:R-:W-:Y:S01]  /*4720*/  IADD3 R2, PT, PT, R2, 0x1, RZ ;  /* 0x0000000102027810 */ /* 0x000fe20007ffe0ff */
[----:B------:R-:W-:Y:S01]  /*4730*/  @!PT LDS RZ, [RZ] ;  /* 0x00000000fffff984 */ /* 0x000fe20000000800 */
[----:B------:R-:W-:Y:S01]  /*4740*/  @!PT LDS RZ, [RZ] ;  /* 0x00000000fffff984 */ /* 0x000fe20000000800 */
[----:B------:R-:W-:Y:S01]  /*4750*/  @!PT LDS RZ, [RZ] ;  /* 0x00000000fffff984 */ /* 0x000fe20000000800 */
[----:B------:R-:W-:Y:S01]  /*4760*/  @!PT LDS RZ, [RZ] ;  /* 0x00000000fffff984 */ /* 0x000fe20000000800 */
[----:B------:R1:W-:Y:S06]  /*4770*/  MEMBAR.ALL.CTA ;  /* 0x0000000000007992 */ /* 0x0003ec0000008000 */
[----:B-1----:R-:W1:Y:S01]  /*4780*/  FENCE.VIEW.ASYNC.S ;  /* 0x00000000000073c6 */ /* 0x002e620000000000 */
[----:B------:R-:W-:-:S04]  /*4790*/  PRMT R0, RZ, 0x654, R0 ;  /* 0x00000654ff007816 */ /* 0x000fc80000000000 */
[----:B-1----:R1:W-:Y:S01]  /*47a0*/  SYNCS.ARRIVE.TRANS64.RED.A1T0 RZ, [R0+URZ], RZ ;  /* 0x000000ff00ff79a7 */ /* 0x0023e200081004ff */
[----:B------:R-:W-:Y:S05]  /*47b0*/  BRA.U UP3, `(.L_x_93) ;  /* 0x0000000103cc7547 */ /* 0x000fea000b800000 */
[----:B------:R-:W3:Y:S01]  /*47c0*/  LDCU UR5, c[0x0][0x38c] ;  /* 0x00007180ff0577ac */ /* 0x000ee20008000800 */
[----:B------:R-:W-:Y:S02]  /*47d0*/  PLOP3.LUT P1, PT, PT, PT, PT, 0x80, 0x8 ;  /* 0x000000000008781c */ /* 0x000fe40003f2f070 */
[----:B------:R-:W-:Y:S01]  /*47e0*/  SHF.L.U32 R3, R10, 0x1f, RZ ;  /* 0x0000001f0a037819 */ /* 0x000fe200000006ff */
[----:B------:R-:W-:Y:S02]  /*47f0*/  ULEA UR19, UR20, UR14, 0x3 ;  /* 0x0000000e14137291 */ /* 0x000fe4000f8e18ff */
[----:B---3--:R-:W-:-:S06]  /*4800*/  UISETP.GE.AND UP0, UPT, UR5, 0x1, UPT ;  /* 0x000000010500788c */ /* 0x008fcc000bf06270 */
[----:B------:R-:W-:-:S05]  /*4810*/  PLOP3.LUT P0, PT, PT, PT, UP0, 0x80, 0x8 ;  /* 0x000000000008781c */ /* 0x000fca0003f0f008 */
[----:B------:R-:W-:-:S08]  /*4820*/  @UP0 ULEA UR5, UR12, UR14, 0x3 ;  /* 0x0000000e0c050291 */ /* 0x000fd0000f8e18ff */
[----:B-1----:R-:W-:-:S04]  /*4830*/  @P0 SHF.L.U32 R0, R8, 0x1f, RZ ;  /* 0x0000001f08000819 */ /* 0x002fc800000006ff */
[----:B------:R1:W3:Y:S01]  /*4840*/  @P0 SYNCS.PHASECHK.TRANS64.TRYWAIT P1, [UR5], R0 ;  /* 0x00000000ff0005a7 */ /* 0x0002e20008021105 */
[----:B------:R-:W4:Y:S02]  /*4850*/  SYNCS.PHASECHK.TRANS64.TRYWAIT P0, [UR19+0x218], R3 ;  /* 0x00021803ff0075a7 */ /* 0x000f240008001113 */
[----:B-1-34-:R-:W-:Y:S05]  /*4860*/  @!P0 BRA `(.L_x_94) ;  /* 0x0000007000048947 */ /* 0x01afea0003800000 */
.L_x_208:
[----:B------:R-:W-:Y:S01]  /*4870*/  UMOV UR15, UR11 ;  /* 0x0000000b000f7c82 */ /* 0x000fe20008000000 */
[----:B------:R-:W-:Y:S05]  /*4880*/  BRA.U !UP0, `(.L_x_95) ;  /* 0x0000000108887547 */ /* 0x000fea000b800000 */
[----:B------:R-:W-:Y:S02]  /*4890*/  UIADD3 UR15, UPT, UPT, UR24, UR11, URZ ;  /* 0x0000000b180f7290 */ /* 0x000fe4000fffe0ff */
[----:B------:R-:W-:Y:S02]  /*48a0*/  UIMAD UR16, UR20, 0xa0, UR26 ;  /* 0x000000a0141078a4 */ /* 0x000fe4000f8e021a */
[----:B------:R-:W-:Y:S01]  /*48b0*/  UPLOP3.LUT UP2, UPT, UPT, UPT, UPT, 0x40, 0x4 ;  /* 0x000000000004789c */ /* 0x000fe20003f4e870 */
[----:B------:R-:W-:Y:S01]  /*48c0*/  UMOV UR13, UR21 ;  /* 0x00000015000d7c82 */ /* 0x000fe20008000000 */
[----:B------:R-:W-:-:S09]  /*48d0*/  UMOV UR5, UR12 ;  /* 0x0000000c00057c82 */ /* 0x000fd20008000000 */
.L_x_98:
[----:B---3--:R-:W-:Y:S01]  /*48e0*/  ULEA UR7, UR5, UR14, 0x3 ;  /* 0x0000000e05077291 */ /* 0x008fe2000f8e18ff */
[----:B----4-:R-:W-:Y:S11]  /*48f0*/  @P1 BRA `(.L_x_96) ;  /* 0x00000000000c1947 */ /* 0x010ff60003800000 */
[----:B-1----:R-:W-:Y:S04]  /*4900*/  SHF.L.U32 R3, R8, 0x1f, RZ ;  /* 0x0000001f08037819 */ /* 0x002fe800000006ff */
[----:B------:R-:W1:Y:S02]  /*4910*/  SYNCS.PHASECHK.TRANS64.TRYWAIT P0, [UR7], R3 ;  /* 0x00000003ff0075a7 */ /* 0x000e640008001107 */
[----:B-1----:R-:W-:Y:S05]  /*4920*/  @!P0 BRA `(.L_x_97) ;  /* 0x0000006c00ec8947 */ /* 0x002fea0003800000 */
.L_x_96:
[----:B------:R-:W-:Y:S01]  /*4930*/  UISETP.NE.AND UP0, UPT, UR13, 0x1, UPT ;  /* 0x000000010d00788c */ /* 0x000fe2000bf05270 */
[----:B------:R-:W-:Y:S01]  /*4940*/  PLOP3.LUT P1, PT, PT, PT, PT, 0x80, 0x8 ;  /* 0x000000000008781c */ /* 0x000fe20003f2f070 */
[----:B------:R-:W-:Y:S02]  /*4950*/  UIADD3 UR6, UPT, UPT, UR5, 0x1, URZ ;  /* 0x0000000105067890 */ /* 0x000fe4000fffe0ff */
[----:B------:R-:W-:Y:S02]  /*4960*/  UIADD3 UR11, UPT, UPT, UR11, 0x1, URZ ;  /* 0x000000010b0b7890 */ /* 0x000fe4000fffe0ff */
[----:B------:R-:W-:Y:S01]  /*4970*/  UISETP.NE.AND UP1, UPT, UR6, 0x1c, UPT ;  /* 0x0000001c0600788c */ /* 0x000fe2000bf25270 */
[----:B------:R-:W-:Y:S01]  /*4980*/  PLOP3.LUT P0, PT, PT, PT, UP0, 0x80, 0x8 ;  /* 0x000000000008781c */ /* 0x000fe20003f0f008 */
[----:B------:R-:W-:Y:S02]  /*4990*/  UIADD3 UR13, UPT, UPT, UR13, -0x1, URZ ;  /* 0xffffffff0d0d7890 */ /* 0x000fe4000fffe0ff */
[----:B------:R-:W-:Y:S02]  /*49a0*/  USEL UR8, URZ, 0x1, UP1 ;  /* 0x00000001ff087887 */ /* 0x000fe40008800000 */
[----:B------:R-:W-:Y:S02]  /*49b0*/  USEL UR12, UR6, URZ, UP1 ;  /* 0x000000ff060c7287 */ /* 0x000fe40008800000 */
[----:B------:R-:W-:Y:S02]  /*49c0*/  UIMAD UR6, UR5, 0xa0, UR4 ;  /* 0x000000a0050678a4 */ /* 0x000fe4000f8e0204 */
[----:B------:R-:W-:Y:S01]  /*49d0*/  @UP0 ULEA UR10, UR12, UR14, 0x3 ;  /* 0x0000000e0c0a0291 */ /* 0x000fe2000f8e18ff */
[----:B------:R-:W-:Y:S01]  /*49e0*/  LOP3.LUT R8, R8, UR8, RZ, 0x3c, !PT ;  /* 0x0000000808087c12 */ /* 0x000fe2000f8e3cff */
[----:B------:R-:W-:Y:S01]  /*49f0*/  ULEA UR8, UR5, UR18, 0x8 ;  /* 0x0000001205087291 */ /* 0x000fe2000f8e40ff */
[----:B------:R-:W-:Y:S02]  /*4a00*/  UMOV UR9, 0xc0004010 ;  /* 0xc000401000097882 */ /* 0x000fe40000000000 */
[----:B-1----:R-:W-:Y:S01]  /*4a10*/  @P0 SHF.L.U32 R0, R8, 0x1f, RZ ;  /* 0x0000001f08000819 */ /* 0x002fe200000006ff */
[----:B------:R-:W-:Y:S01]  /*4a20*/  UISETP.NE.AND UP0, UPT, UR11, UR15, UPT ;  /* 0x0000000f0b00728c */ /* 0x000fe2000bf05270 */
[----:B------:R-:W-:Y:S02]  /*4a30*/  UMOV UR5, UR12 ;  /* 0x0000000c00057c82 */ /* 0x000fe40008000000 */
[----:B------:R3:W4:Y:S01]  /*4a40*/  @P0 SYNCS.PHASECHK.TRANS64.TRYWAIT P1, [UR10], R0 ;  /* 0x00000000ff0005a7 */ /* 0x000722000802110a */
[----:B------:R-:W-:Y:S03]  /*4a50*/  UIADD3 UR10, UPT, UPT, UR7, 0xe0, URZ ;  /* 0x000000e0070a7890 */ /* 0x000fe6000fffe0ff */
[----:B------:R-:W-:Y:S02]  /*4a60*/  UMOV UR7, 0xc0004010 ;  /* 0xc000401000077882 */ /* 0x000fe40000000000 */
[----:B------:R3:W-:Y:S01]  /*4a70*/  UTCQMMA.2CTA gdesc[UR8], gdesc[UR6], tmem[UR16], tmem[UR22], idesc[UR23], UP2 ;  /* 0x00ff1606080075ea */ /* 0x0007e20009200310 */
[----:B------:R-:W-:Y:S03]  /*4a80*/  UPLOP3.LUT UP2, UPT, UPT, UPT, UPT, 0x80, 0x8 ;  /* 0x000000000008789c */ /* 0x000fe60003f4f070 */
[----:B------:R3:W-:Y:S01]  /*4a90*/  UTCBAR.2CTA.MULTICAST [UR10], URZ, UR17 ;  /* 0x000000ff0a0073e9 */ /* 0x0007e20008200811 */
[----:B------:R-:W-:Y:S07]  /*4aa0*/  BRA.U UP0, `(.L_x_98) ;  /* 0xfffffffd008c7547 */ /* 0x000fee000b83ffff */
.L_x_95:
[----:B------:R-:W-:Y:S01]  /*4ab0*/  UIADD3 UR5, UPT, UPT, UR19, 0x200, URZ ;  /* 0x0000020013057890 */ /* 0x000fe2000fffe0ff */
[----:B------:R-:W-:-:S08]  /*4ac0*/  UMOV UR11, UR15 ;  /* 0x0000000f000b7c82 */ /* 0x000fd00008000000 */
[----:B------:R1:W-:Y:S01]  /*4ad0*/  UTCBAR.2CTA.MULTICAST [UR5], URZ, UR25 ;  /* 0x000000ff050073e9 */ /* 0x0003e20008200819 */
[----:B------:R-:W-:Y:S02]  /*4ae0*/  NOP ;  /* 0x0000000000007918 */ /* 0x000fe40000000000 */
.L_x_93:
[----:B-1----:R-:W-:Y:S01]  /*4af0*/  UIADD3 UR5, UPT, UPT, UR20, 0x1, URZ ;  /* 0x0000000114057890 */ /* 0x002fe2000fffe0ff */
[----:B--2---:R-:W-:Y:S02]  /*4b00*/  LOP3.LUT P0, RZ, R6, 0x1, RZ, 0xc0, !PT ;  /* 0x0000000106ff7812 */ /* 0x004fe4000780c0ff */
[----:B----4-:R-:W-:Y:S01]  /*4b10*/  ISETP.NE.AND P1, PT, R2, 0x2, PT ;  /* 0x000000020200780c */ /* 0x010fe20003f25270 */
[----:B------:R-:W-:-:S03]  /*4b20*/  UISETP.NE.AND UP0, UPT, UR5, 0x3, UPT ;  /* 0x000000030500788c */ /* 0x000fc6000bf05270 */
[----:B---3--:R-:W-:Y:S01]  /*4b30*/  SEL R0, RZ, 0x1, P1 ;  /* 0x00000001ff007807 */ /* 0x008fe20000800000 */
[----:B------:R-:W-:Y:S01]  /*4b40*/  USEL UR6, URZ, 0x1, UP0 ;  /* 0x00000001ff067887 */ /* 0x000fe20008000000 */
[----:B------:R-:W-:Y:S01]  /*4b50*/  SEL R2, R2, RZ, P1 ;  /* 0x000000ff02027207 */ /* 0x000fe20000800000 */
[----:B------:R-:W-:Y:S01]  /*4b60*/  USEL UR20, UR5, URZ, UP0 ;  /* 0x000000ff05147287 */ /* 0x000fe20008000000 */
[----:B------:R-:W-:-:S03]  /*4b70*/  LOP3.LUT R9, R9, R0, RZ, 0x3c, !PT ;  /* 0x0000000009097212 */ /* 0x000fc600078e3cff */
[----:B------:R-:W-:Y:S01]  /*4b80*/  LOP3.LUT R10, R10, UR6, RZ, 0x3c, !PT ;  /* 0x000000060a0a7c12 */ /* 0x000fe2000f8e3cff */
[----:B------:R-:W-:Y:S07]  /*4b90*/  @P0 BRA `(.L_x_99) ;  /* 0xfffffff800c40947 */ /* 0x000fee000383ffff */
[----:B------:R-:W1:Y:S01]  /*4ba0*/  S2UR UR8, SR_CgaCtaId ;  /* 0x00000000000879c3 */ /* 0x000e620000008800 */
[----:B------:R-:W-:Y:S01]  /*4bb0*/  ELECT P0, URZ, PT ;  /* 0x0000000000ff782f */ /* 0x000fe20003800000 */
[----:B------:R-:W-:Y:S01]  /*4bc0*/  HFMA2 R0, -RZ, RZ, 0, 5.9604644775390625e-08 ;  /* 0x00000001ff007431 */ /* 0x000fe200000001ff */
[----:B------:R-:W-:-:S05]  /*4bd0*/  UMOV UR4, 0x40 ;  /* 0x0000004000047882 */ /* 0x000fca0000000000 */
[----:B------:R-:W-:Y:S01]  /*4be0*/  UVIRTCOUNT.DEALLOC.SMPOOL 0x80 ;  /* 0x000000800000784c */ /* 0x000fe20000000000 */
[----:B------:R-:W-:Y:S02]  /*4bf0*/  UISETP.NE.AND UP1, UPT, UR28, URZ, UPT ;  /* 0x000000ff1c00728c */ /* 0x000fe4000bf25270 */
[----:B-1----:R-:W-:-:S09]  /*4c00*/  ULEA UR8, UR8, UR4, 0x18 ;  /* 0x0000000408087291 */ /* 0x002fd2000f8ec0ff */
[----:B------:R1:W-:Y:S01]  /*4c10*/  @P0 STS.U8 [UR8+0x1c], R0 ;  /* 0x00001c00ff000988 */ /* 0x0003e20008000008 */
[----:B------:R-:W-:Y:S05]  /*4c20*/  BRA.U UP1, `(.L_x_100) ;  /* 0x00000001017c7547 */ /* 0x000fea000b800000 */
[----:B------:R-:W-:Y:S01]  /*4c30*/  UIADD3 UR6, UPT, UPT, UR14, 0x218, URZ ;  /* 0x000002180e067890 */ /* 0x000fe2000fffe0ff */
[----:B------:R-:W-:-:S03]  /*4c40*/  SHF.L.U32 R2, R10, 0x1f, RZ ;  /* 0x0000001f0a027819 */ /* 0x000fc600000006ff */
[----:B------:R-:W-:-:S09]  /*4c50*/  ULEA UR4, UR20, UR6, 0x3 ;  /* 0x0000000614047291 */ /* 0x000fd2000f8e18ff */
[----:B------:R-:W2:Y:S02]  /*4c60*/  SYNCS.PHASECHK.TRANS64.TRYWAIT P0, [UR4], R2 ;  /* 0x00000002ff0075a7 */ /* 0x000ea40008001104 */
[----:B--2---:R-:W-:Y:S05]  /*4c70*/  @!P0 BRA `(.L_x_101) ;  /* 0x0000006c00308947 */ /* 0x004fea0003800000 */
.L_x_211:
        /* <DEDUP_REMOVED lines=9> */
.L_x_213:
[----:B------:R-:W-:-:S04]  /*4d10*/  UIADD3 UR4, UPT, UPT, UR4, 0x1, URZ ;  /* 0x0000000104047890 */ /* 0x000fc8000fffe0ff */
[----:B------:R-:W-:-:S04]  /*4d20*/  UISETP.NE.AND UP0, UPT, UR4, 0x3, UPT ;  /* 0x000000030400788c */ /* 0x000fc8000bf05270 */
[----:B------:R-:W-:Y:S02]  /*4d30*/  USEL UR5, URZ, 0x1, UP0 ;  /* 0x00000001ff057887 */ /* 0x000fe40008000000 */
[----:B------:R-:W-:-:S04]  /*4d40*/  USEL UR4, UR4, URZ, UP0 ;  /* 0x000000ff04047287 */ /* 0x000fc80008000000 */
[----:B------:R-:W-:Y:S01]  /*4d50*/  ULEA UR4, UR4, UR6, 0x3 ;  /* 0x0000000604047291 */ /* 0x000fe2000f8e18ff */
[----:B-1----:R-:W-:-:S04]  /*4d60*/  LOP3.LUT R2, R10, UR5, RZ, 0x3c, !PT ;  /* 0x000000050a027c12 */ /* 0x002fc8000f8e3cff */
[----:B------:R-:W-:Y:S01]  /*4d70*/  SHF.L.U32 R2, R2, 0x1f, RZ ;  /* 0x0000001f02027819 */ /* 0x000fe200000006ff */
[----:B------:R-:W-:-:S04]  /*4d80*/  IMAD.U32 R0, RZ, RZ, UR4 ;  /* 0x00000004ff007e24 */ /* 0x000fc8000f8e00ff */
[----:B------:R1:W2:Y:S03]  /*4d90*/  SYNCS.PHASECHK.TRANS64.TRYWAIT P0, [R0+URZ], R2 ;  /* 0x00000002000075a7 */ /* 0x0002a600080011ff */
[----:B--2---:R-:W-:Y:S05]  /*4da0*/  @!P0 NANOSLEEP.SYNCS 0x989680 ;  /* 0x009896800000895d */ /* 0x004fea0003900000 */
[----:B------:R-:W2:Y:S02]  /*4db0*/  @!P0 SYNCS.PHASECHK.TRANS64 P0, [R0+URZ], R2 ;  /* 0x00000002000085a7 */ /* 0x000ea400080010ff */
[----:B--2---:R-:W-:Y:S05]  /*4dc0*/  @P0 BRA `(.L_x_103) ;  /* 0x0000000000200947 */ /* 0x004fea0003800000 */
.L_x_104:
[----:B--2---:R2:W3:Y:S02]  /*4dd0*/  SYNCS.PHASECHK.TRANS64.TRYWAIT P0, [R0+URZ], R2 ;  /* 0x00000002000075a7 */ /* 0x0044e400080011ff */
[----:B---3--:R-:W-:Y:S05]  /*4de0*/  @!P0 NANOSLEEP.SYNCS 0x989680 ;  /* 0x009896800000895d */ /* 0x008fea0003900000 */
[----:B------:R-:W3:Y:S02]  /*4df0*/  @!P0 SYNCS.PHASECHK.TRANS64 P0, [R0+URZ], R2 ;  /* 0x00000002000085a7 */ /* 0x000ee400080010ff */
[----:B---3--:R-:W-:Y:S05]  /*4e00*/  @!P0 BRA `(.L_x_104) ;  /* 0xfffffffc00f08947 */ /* 0x008fea000383ffff */
[----:B------:R-:W-:Y:S05]  /*4e10*/  BRA `(.L_x_103) ;  /* 0x00000000000c7947 */ /* 0x000fea0003800000 */
.L_x_100:
[----:B------:R-:W-:-:S04]  /*4e20*/  UIADD3 UR4, UPT, UPT, UR14, 0x250, URZ ;  /* 0x000002500e047890 */ /* 0x000fc8000fffe0ff */
[----:B------:R-:W-:-:S09]  /*4e30*/  UPRMT UR4, UR27, 0x654, UR4 ;  /* 0x000006541b047896 */ /* 0x000fd20008000004 */
[----:B------:R-:W-:Y:S03]  /*4e40*/  SYNCS.ARRIVE.TRANS64.RED.A1T0 RZ, [UR4], RZ ;  /* 0x000000ffffff79a7 */ /* 0x000fe60008100404 */
.L_x_103:
[----:B-12---:R-:W-:Y:S01]  /*4e50*/  SHF.L.U32 R2, RZ, 0x1f, RZ ;  /* 0x0000001fff027819 */ /* 0x006fe200000006ff */
[----:B------:R-:W-:Y:S01]  /*4e60*/  UIADD3 UR4, UPT, UPT, UR14, 0x250, URZ ;  /* 0x000002500e047890 */ /* 0x000fe2000fffe0ff */
[----:B------:R-:W-:Y:S02]  /*4e70*/  PLOP3.LUT P0, PT, PT, PT, UP1, 0x80, 0x8 ;  /* 0x000000000008781c */ /* 0x000fe40003f0f018 */
[----:B------:R-:W1:Y:S02]  /*4e80*/  SYNCS.PHASECHK.TRANS64.TRYWAIT P1, [UR14+0x250], R2 ;  /* 0x00025002ff0075a7 */ /* 0x000e64000802110e */
[----:B-1----:R-:W-:Y:S09]  /*4e90*/  @!P1 BRA `(.L_x_105) ;  /* 0x0000006800d89947 */ /* 0x002ff20003800000 */
.L_x_215:
[----:B------:R-:W-:Y:S01]  /*4ea0*/  @!UP1 UPRMT UR4, UR27, 0x654, UR4 ;  /* 0x000006541b049896 */ /* 0x000fe20008000004 */
[----:B------:R-:W-:Y:S01]  /*4eb0*/  UMOV UR5, 0xffff ;  /* 0x0000ffff00057882 */ /* 0x000fe20000000000 */
[----:B------:R-:W-:-:S07]  /*4ec0*/  UMOV UR6, 0x1 ;  /* 0x0000000100067882 */ /* 0x000fce0000000000 */
[----:B------:R-:W-:Y:S01]  /*4ed0*/  @!P0 SYNCS.ARRIVE.TRANS64.RED.A1T0 RZ, [UR4], RZ ;  /* 0x000000ffffff89a7 */ /* 0x000fe20008100404 */
[----:B------:R-:W-:Y:S01]  /*4ee0*/  NOP ;  /* 0x0000000000007918 */ /* 0x000fe20000000000 */
[----:B-1----:R-:W1:Y:S01]  /*4ef0*/  LDS R0, [UR8+0x14] ;  /* 0x00001408ff007984 */ /* 0x002e620008000800 */
[----:B------:R-:W-:-:S04]  /*4f00*/  ULOP3.LUT UR4, UR26, 0xffff, URZ, 0xc0, !UPT ;  /* 0x0000ffff1a047892 */ /* 0x000fc8000f8ec0ff */
[----:B------:R-:W-:-:S04]  /*4f10*/  USHF.R.U32.HI UR4, URZ, 0x5, UR4 ;  /* 0x00000005ff047899 */ /* 0x000fc80008011604 */
[----:B------:R-:W-:Y:S02]  /*4f20*/  USHF.L.U32 UR5, UR5, UR4, URZ ;  /* 0x0000000405057299 */ /* 0x000fe400080006ff */
[----:B------:R-:W-:-:S04]  /*4f30*/  USHF.L.U32 UR4, UR6, UR4, URZ ;  /* 0x0000000406047299 */ /* 0x000fc800080006ff */
[----:B-1----:R-:W-:-:S04]  /*4f40*/  LOP3.LUT R0, R0, UR5, RZ, 0xc0, !PT ;  /* 0x0000000500007c12 */ /* 0x002fc8000f8ec0ff */
[----:B------:R-:W-:-:S13]  /*4f50*/  ISETP.NE.AND P0, PT, R0, UR5, PT ;  /* 0x0000000500007c0c */ /* 0x000fda000bf05270 */
[----:B------:R-:W-:Y:S05]  /*4f60*/  @P0 BRA `(.L_x_106) ;  /* 0x0000000000580947 */ /* 0x000fea0003800000 */
[----:B------:R-:W1:Y:S02]  /*4f70*/  LDS R0, [UR8+0x18] ;  /* 0x00001808ff007984 */ /* 0x000e640008000800 */
[----:B-1----:R-:W-:-:S04]  /*4f80*/  LOP3.LUT R0, R0, UR4, RZ, 0xc0, !PT ;  /* 0x0000000400007c12 */ /* 0x002fc8000f8ec0ff */
[----:B------:R-:W-:-:S13]  /*4f90*/  ISETP.NE.AND P0, PT, R0, UR4, PT ;  /* 0x0000000400007c0c */ /* 0x000fda000bf05270 */
[----:B------:R-:W-:Y:S05]  /*4fa0*/  @P0 BRA `(.L_x_107) ;  /* 0x00000000003c0947 */ /* 0x000fea0003800000 */
[----:B------:R-:W1:Y:S01]  /*4fb0*/  S2R R2, SR_LANEID ;  /* 0x0000000000027919 */ /* 0x000e620000000000 */
[----:B------:R-:W-:-:S06]  /*4fc0*/  ULOP3.LUT UR5, URZ, UR5, URZ, 0x33, !UPT ;  /* 0x00000005ff057292 */ /* 0x000fcc000f8e33ff */
[----:B------:R-:W-:-:S04]  /*4fd0*/  IMAD.U32 R0, RZ, RZ, UR5 ;  /* 0x00000005ff007e24 */ /* 0x000fc8000f8e00ff */
[----:B------:R2:W3:Y:S02]  /*4fe0*/  REDUX UR7, R0 ;  /* 0x00000000000773c4 */ /* 0x0004e40000000000 */
[----:B------:R4:W-:Y:S01]  /*4ff0*/  UTCATOMSWS.AND URZ, UR5 ;  /* 0x0000000500ff79e3 */ /* 0x0009e20008000000 */
[----:B--2---:R-:W-:Y:S01]  /*5000*/  LOP3.LUT R0, RZ, UR4, RZ, 0x33, !PT ;  /* 0x00000004ff007c12 */ /* 0x004fe2000f8e33ff */
[----:B------:R-:W-:Y:S02]  /*5010*/  VOTEU.ANY UR4, UPT, PT ;  /* 0x0000000000047886 */ /* 0x000fe400038e0100 */
[----:B------:R-:W-:Y:S02]  /*5020*/  UFLO.U32 UR4, UR4 ;  /* 0x00000004000472bd */ /* 0x000fe400080e0000 */
[----:B------:R-:W2:Y:S04]  /*5030*/  REDUX UR6, R0 ;  /* 0x00000000000673c4 */ /* 0x000ea80000000000 */
[----:B-1----:R-:W-:-:S02]  /*5040*/  ISETP.EQ.U32.AND P0, PT, R2, UR4, PT ;  /* 0x0000000402007c0c */ /* 0x002fc4000bf02070 */
[----:B---3--:R-:W-:-:S11]  /*5050*/  MOV R2, UR7 ;  /* 0x0000000700027c02 */ /* 0x008fd60008000f00 */
[----:B------:R4:W-:Y:S01]  /*5060*/  @P0 ATOMS.AND RZ, [UR8+0x14], R2 ;  /* 0x00001402ffff098c */ /* 0x0009e2000a800008 */
[----:B--2---:R-:W-:-:S05]  /*5070*/  IMAD.U32 R0, RZ, RZ, UR6 ;  /* 0x00000006ff007e24 */ /* 0x004fca000f8e00ff */
[----:B------:R4:W-:Y:S01]  /*5080*/  @P0 ATOMS.AND RZ, [UR8+0x18], R0 ;  /* 0x00001800ffff098c */ /* 0x0009e2000a800008 */
[----:B------:R-:W-:Y:S05]  /*5090*/  BRA `(.L_x_108) ;  /* 0x0000000000147947 */ /* 0x000fea0003800000 */
.L_x_107:
[----:B------:R-:W-:Y:S02]  /*50a0*/  MOV R2, 0x50c0 ;  /* 0x000050c000027802 */ /* 0x000fe40000000f00 */
[----:B-----5:R-:W-:Y:S05]  /*50b0*/  CALL.REL.NOINC `($__internal_0_$__cuda_sm10x_tcgen05_guardrail_trap_col_being_dealloced_not_returned_by_alloc) ;  /* 0x0000006800f07944 */ /* 0x020fea0003c00000 */
[----:B------:R-:W-:Y:S05]  /*50c0*/  BRA `(.L_x_108) ;  /* 0x0000000000087947 */ /* 0x000fea0003800000 */
.L_x_106:
[----:B------:R-:W-:Y:S02]  /*50d0*/  MOV R2, 0x50f0 ;  /* 0x000050f000027802 */ /* 0x000fe40000000f00 */
[----:B-----5:R-:W-:Y:S05]  /*50e0*/  CALL.REL.NOINC `($__internal_2_$__cuda_sm10x_tcgen05_guardrail_trap_unallocated_columns_being_dealloced) ;  /* 0x0000006800fc7944 */ /* 0x020fea0003c00000 */
.L_x_108:
[----:B------:R-:W-:Y:S01]  /*50f0*/  NOP ;  /* 0x0000000000007918 */ /* 0x000fe20000000000 */
[----:B----4-:R-:W-:Y:S05]  /*5100*/  EXIT ;  /* 0x000000000000794d */ /* 0x010fea0003800000 */
.L_x_80:
[----:B------:R-:W-:-:S09]  /*5110*/  UISETP.NE.OR UP0, UPT, UR14, 0x3, !UP4 ;  /* 0x000000030e00788c */ /* 0x000fd2000e705670 */
[----:B------:R-:W-:Y:S05]  /*5120*/  BRA.U UP0, `(.L_x_109) ;  /* 0x0000000d00847547 */ /* 0x000fea000b800000 */
[----:B------:R-:W1:Y:S01]  /*5130*/  LDCU.64 UR6, c[0x0][0x888] ;  /* 0x00011100ff0677ac */ /* 0x000e620008000a00 */
[----:B------:R-:W-:Y:S02]  /*5140*/  HFMA2 R9, -RZ, RZ, 0, 0 ;  /* 0x00000000ff097431 */ /* 0x000fe400000001ff */
[----:B------:R-:W-:Y:S01]  /*5150*/  IMAD.MOV.U32 R11, RZ, RZ, 0x1 ;  /* 0x00000001ff0b7424 */ /* 0x000fe200078e00ff */
[----:B------:R-:W-:Y:S01]  /*5160*/  MOV R8, 0x5000 ;  /* 0x0000500000087802 */ /* 0x000fe20000000f00 */
[----:B------:R-:W2:Y:S01]  /*5170*/  LDCU UR37, c[0x0][0x370] ;  /* 0x00006e00ff2577ac */ /* 0x000ea20008000800 */
[----:B------:R-:W-:Y:S01]  /*5180*/  IMAD.MOV.U32 R10, RZ, RZ, RZ ;  /* 0x000000ffff0a7224 */ /* 0x000fe200078e00ff */
[----:B------:R-:W2:Y:S01]  /*5190*/  LDCU.128 UR40, c[0x0][0xb10] ;  /* 0x00016200ff2877ac */ /* 0x000ea20008000c00 */
[----:B------:R-:W3:Y:S01]  /*51a0*/  LDCU UR31, c[0x0][0x374] ;  /* 0x00006e80ff1f77ac */ /* 0x000ee20008000800 */
[----:B------:R-:W4:Y:S01]  /*51b0*/  LDCU.64 UR38, c[0x0][0x890] ;  /* 0x00011200ff2677ac */ /* 0x000f220008000a00 */
[----:B------:R-:W4:Y:S01]  /*51c0*/  LDCU UR21, c[0x0][0xb0c] ;  /* 0x00016180ff1577ac */ /* 0x000f220008000800 */
[----:B------:R-:W4:Y:S01]  /*51d0*/  LDCU UR51, c[0x0][0xb20] ;  /* 0x00016400ff3377ac */ /* 0x000f220008000800 */
[----:B------:R-:W4:Y:S01]  /*51e0*/  LDCU UR4, c[0x0][0xb30] ;  /* 0x00016600ff0477ac */ /* 0x000f220008000800 */
[----:B-1----:R-:W-:Y:S01]  /*51f0*/  UISETP.NE.U32.AND UP0, UPT, UR6, URZ, UPT ;  /* 0x000000ff0600728c */ /* 0x002fe2000bf05070 */
[----:B------:R-:W-:Y:S01]  /*5200*/  UMOV UR29, 0x400 ;  /* 0x00000400001d7882 */ /* 0x000fe20000000000 */
[----:B--2---:R-:W-:-:S02]  /*5210*/  UIMAD.WIDE.U32 UR48, UR37, UR40, URZ ;  /* 0x00000028253072a5 */ /* 0x004fc4000f8e00ff */
[----:B------:R-:W-:Y:S02]  /*5220*/  UISETP.NE.AND.EX UP5, UPT, UR7, URZ, UPT, UP0 ;  /* 0x000000ff0700728c */ /* 0x000fe4000bfa5300 */
[----:B---3--:R-:W-:Y:S02]  /*5230*/  UIMAD.WIDE.U32 UR6, UR31, UR43, URZ ;  /* 0x0000002b1f0672a5 */ /* 0x008fe4000f8e00ff */
[----:B------:R-:W-:Y:S02]  /*5240*/  ULEA UR29, UR5, UR29, 0x18 ;  /* 0x0000001d051d7291 */ /* 0x000fe4000f8ec0ff */
[----:B----4-:R-:W-:Y:S02]  /*5250*/  UISETP.NE.U32.AND UP6, UPT, UR38, URZ, UPT ;  /* 0x000000ff2600728c */ /* 0x010fe4000bfc5070 */
[----:B------:R-:W-:Y:S02]  /*5260*/  UIADD3 UR44, UPT, UPT, UR29, 0x1c0, URZ ;  /* 0x000001c01d2c7890 */ /* 0x000fe4000fffe0ff */
[----:B------:R-:W-:Y:S01]  /*5270*/  UISETP.NE.AND UP0, UPT, UR15, 0x1, UPT ;  /* 0x000000010f00788c */ /* 0x000fe2000bf05270 */
[----:B------:R-:W-:Y:S01]  /*5280*/  UMOV UR48, UR49 ;  /* 0x0000003100307c82 */ /* 0x000fe20008000000 */
[----:B------:R-:W-:Y:S01]  /*5290*/  UMOV UR45, UR7 ;  /* 0x00000007002d7c82 */ /* 0x000fe20008000000 */
[----:B------:R-:W-:Y:S01]  /*52a0*/  UISETP.NE.AND UP0, UPT, UR21, 0x1, UPT ;  /* 0x000000011500788c */ /* 0x000fe2000bf05270 */
[----:B------:R-:W1:Y:S01]  /*52b0*/  LDCU.64 UR52, c[0x0][0x348] ;  /* 0x00006900ff3477ac */ /* 0x000e620008000a00 */
[----:B------:R-:W-:-:S02]  /*52c0*/  UPLOP3.LUT UP1, UPT, UPT, UPT, UPT, 0x40, 0x4 ;  /* 0x000000000004789c */ /* 0x000fc40003f2e870 */
[----:B------:R-:W-:Y:S01]  /*52d0*/  UISETP.GE.AND UP3, UPT, UR15, 0x1, UPT ;  /* 0x000000010f00788c */ /* 0x000fe2000bf66270 */
[----:B------:R-:W2:Y:S01]  /*52e0*/  LDCU.64 UR22, c[0x0][0xb28] ;  /* 0x00016500ff1677ac */ /* 0x000ea20008000a00 */
[----:B------:R-:W-:Y:S02]  /*52f0*/  UISETP.NE.AND.EX UP6, UPT, UR39, URZ, UPT, UP6 ;  /* 0x000000ff2700728c */ /* 0x000fe4000bfc5360 */
[----:B------:R-:W-:Y:S02]  /*5300*/  UPRMT UR44, UR5, 0x654, UR44 ;  /* 0x00000654052c7896 */ /* 0x000fe4000800002c */
[----:B------:R-:W-:Y:S02]  /*5310*/  USHF.R.U32.HI UR48, URZ, UR41, UR48 ;  /* 0x00000029ff307299 */ /* 0x000fe40008011630 */
[----:B------:R-:W-:Y:S02]  /*5320*/  USHF.R.U32.HI UR45, URZ, UR51, UR45 ;  /* 0x00000033ff2d7299 */ /* 0x000fe4000801162d */
[----:B------:R-:W-:-:S02]  /*5330*/  UISETP.NE.AND UP0, UPT, UR42, 0x1, UPT ;  /* 0x000000012a00788c */ /* 0x000fc4000bf05270 */
[----:B------:R-:W-:-:S11]  /*5340*/  UISETP.NE.AND UP4, UPT, UR4, 0x1, UPT ;  /* 0x000000010400788c */ /* 0x000fd6000bf85270 */
.L_x_117:
[C---:B------:R-:W-:Y:S02]  /*5350*/  LEA R3, R10.reuse, UR29, 0x3 ;  /* 0x0000001d0a037c11 */ /* 0x040fe4000f8e18ff */
[----:B------:R-:W-:Y:S02]  /*5360*/  SHF.L.U32 R0, R9, 0x1f, RZ ;  /* 0x0000001f09007819 */ /* 0x000fe400000006ff */
[----:B------:R-:W-:Y:S02]  /*5370*/  LEA R4, R10, UR29, 0x4 ;  /* 0x0000001d0a047c11 */ /* 0x000fe4000f8e20ff */
[----:B---3--:R-:W3:Y:S02]  /*5380*/  SYNCS.PHASECHK.TRANS64.TRYWAIT P0, [R3+URZ+0x1e0], R0 ;  /* 0x0001e000030075a7 */ /* 0x008ee400080011ff */
[----:B---3--:R-:W-:Y:S05]  /*5390*/  @!P0 BRA `(.L_x_110) ;  /* 0x0000006400b08947 */ /* 0x008fea0003800000 */
.L_x_216:
[----:B------:R-:W4:Y:S01]  /*53a0*/  LDS.128 R4, [R4+0x260] ;  /* 0x0002600004047984 */ /* 0x000f220000000c00 */
[----:B------:R-:W-:Y:S01]  /*53b0*/  UISETP.GE.AND UP0, UPT, UR15, 0x1, UPT ;  /* 0x000000010f00788c */ /* 0x000fe2000bf06270 */
[----:B------:R-:W-:Y:S01]  /*53c0*/  @!PT LDS RZ, [RZ] ;  /* 0x00000000fffff984 */ /* 0x000fe20000000800 */
[----:B------:R-:W-:Y:S01]  /*53d0*/  @!PT LDS RZ, [RZ] ;  /* 0x00000000fffff984 */ /* 0x000fe20000000800 */
[----:B------:R-:W-:Y:S01]  /*53e0*/  @!PT LDS RZ, [RZ] ;  /* 0x00000000fffff984 */ /* 0x000fe20000000800 */
[----:B------:R-:W-:Y:S01]  /*53f0*/  @!PT LDS RZ, [RZ] ;  /* 0x00000000fffff984 */ /* 0x000fe20000000800 */
[----:B------:R1:W-:Y:S06]  /*5400*/  MEMBAR.ALL.CTA ;  /* 0x0000000000007992 */ /* 0x0003ec0000008000 */
[----:B-1----:R-:W1:Y:S01]  /*5410*/  FENCE.VIEW.ASYNC.S ;  /* 0x00000000000073c6 */ /* 0x002e620000000000 */
[----:B----4-:R-:W-:Y:S11]  /*5420*/  LOP3.LUT P0, RZ, R6, 0x1, RZ, 0xc0, !PT ;  /* 0x0000000106ff7812 */ /* 0x010ff6000780c0ff */
[----:B------:R-:W-:Y:S02]  /*5430*/  @!UPT UIADD3 URZ, UPT, UPT, URZ, URZ, URZ ;  /* 0x000000fffffff290 */ /* 0x000fe4000fffe0ff */
[----:B-1----:R-:W-:Y:S01]  /*5440*/  VOTEU.ANY UP3, P0 ;  /* 0x0000000000ff7886 */ /* 0x002fe20000060100 */
[----:B------:R-:W-:Y:S11]  /*5450*/  PLOP3.LUT P0, PT, PT, PT, UP3, 0x80, 0x8 ;  /* 0x000000000008781c */ /* 0x000ff60003f0f038 */
[----:B------:R-:W-:Y:S02]  /*5460*/  @!UPT UIADD3 URZ, UPT, UPT, URZ, URZ, URZ ;  /* 0x000000fffffff290 */ /* 0x000fe4000fffe0ff */
[----:B---3--:R-:W-:Y:S02]  /*5470*/  @P0 SHF.R.U32.HI R0, RZ, 0x10, R5 ;  /* 0x00000010ff000819 */ /* 0x008fe40000011605 */
[----:B------:R-:W-:Y:S02]  /*5480*/  @P0 MOV R2, R4 ;  /* 0x0000000400020202 */ /* 0x000fe40000000f00 */
[----:B------:R-:W-:Y:S01]  /*5490*/  @P0 R2UR UR4, R0 ;  /* 0x00000000000402ca */ /* 0x000fe200000e0000 */
[----:B------:R-:W-:Y:S01]  /*54a0*/  VIADD R0, R3, 0x1f0 ;  /* 0x000001f003007836 */ /* 0x000fe20000000000 */
[----:B------:R-:W-:Y:S02]  /*54b0*/  @P0 LOP3.LUT R4, R5, 0xffff, RZ, 0xc0, !PT ;  /* 0x0000ffff05040812 */ /* 0x000fe400078ec0ff */
[----:B------:R-:W-:Y:S02]  /*54c0*/  @P0 R2UR UR6, R2 ;  /* 0x00000000020602ca */ /* 0x000fe400000e0000 */
[----:B------:R-:W-:Y:S02]  /*54d0*/  PRMT R0, RZ, 0x654, R0 ;  /* 0x00000654ff007816 */ /* 0x000fe40000000000 */
[----:B------:R-:W-:Y:S02]  /*54e0*/  @P0 R2UR UR5, R4 ;  /* 0x00000000040502ca */ /* 0x000fe400000e0000 */
[----:B------:R1:W-:Y:S03]  /*54f0*/  SYNCS.ARRIVE.TRANS64.RED.A1T0 RZ, [R0+URZ], RZ ;  /* 0x000000ff00ff79a7 */ /* 0x0003e600081004ff */
[----:B------:R-:W-:Y:S04]  /*5500*/  @UP3 UMOV UR30, UR4 ;  /* 0x00000004001e3c82 */ /* 0x000fe80008000000 */
[----:B------:R-:W-:Y:S04]  /*5510*/  @UP3 UMOV UR14, UR6 ;  /* 0x00000006000e3c82 */ /* 0x000fe80008000000 */
[----:B------:R-:W-:Y:S01]  /*5520*/  @UP3 UMOV UR13, UR5 ;  /* 0x00000005000d3c82 */ /* 0x000fe20008000000 */
[----:B------:R-:W-:Y:S05]  /*5530*/  BRA.U !UP0, `(.L_x_111) ;  /* 0x0000000108c07547 */ /* 0x000fea000b800000 */
[----:B------:R-:W-:Y:S02]  /*5540*/  UIMAD.WIDE.U32 UR8, UR13, UR43, URZ ;  /* 0x0000002b0d0872a5 */ /* 0x000fe4000f8e00ff */
[----:B------:R-:W-:Y:S02]  /*5550*/  UP2UR UR12, UPR, URZ, 0x4 ;  /* 0x00000004ff0c7883 */ /* 0x000fe40008000000 */
[----:B------:R-:W-:Y:S02]  /*5560*/  UISETP.NE.AND UP2, UPT, UR42, 0x1, UPT ;  /* 0x000000012a00788c */ /* 0x000fe4000bf45270 */
[----:B------:R-:W-:Y:S02]  /*5570*/  UIMAD.WIDE.U32 UR10, UR14, UR40, URZ ;  /* 0x000000280e0a72a5 */ /* 0x000fe4000f8e00ff */
[----:B------:R-:W-:Y:S02]  /*5580*/  USEL UR4, UR31, UR45, !UP2 ;  /* 0x0000002d1f047287 */ /* 0x000fe4000d000000 */
[----:B------:R-:W-:Y:S02]  /*5590*/  UISETP.NE.AND UP0, UPT, UR21, 0x1, UPT ;  /* 0x000000011500788c */ /* 0x000fe4000bf05270 */
[----:B------:R-:W-:Y:S02]  /*55a0*/  UP2UR UR20, UPR, URZ, 0x2 ;  /* 0x00000002ff147883 */ /* 0x000fe40008000000 */
[----:B------:R-:W-:Y:S02]  /*55b0*/  UISETP.NE.AND UP1, UPT, UR15, 0x1, UPT ;  /* 0x000000010f00788c */ /* 0x000fe4000bf25270 */
[----:B--2---:R-:W-:Y:S02]  /*55c0*/  UIMAD.WIDE.U32 UR16, UR4, UR22, URZ ;  /* 0x00000016041072a5 */ /* 0x004fe4000f8e00ff */
[----:B------:R-:W-:Y:S01]  /*55d0*/  USEL UR7, UR37, UR48, !UP0 ;  /* 0x0000003025077287 */ /* 0x000fe2000c000000 */
[----:B------:R-:W-:Y:S02]  /*55e0*/  UMOV UR5, UR9 ;  /* 0x0000000900057c82 */ /* 0x000fe40008000000 */
[----:B------:R-:W-:Y:S02]  /*55f0*/  USHF.R.U32.HI UR6, URZ, UR51, UR5 ;  /* 0x00000033ff067299 */ /* 0x000fe40008011605 */
[----:B------:R-:W-:Y:S02]  /*5600*/  UIMAD.WIDE.U32 UR18, UR7, UR22, URZ ;  /* 0x00000016071272a5 */ /* 0x000fe4000f8e00ff */
[----:B------:R-:W-:Y:S02]  /*5610*/  USEL UR6, UR13, UR6, !UP2 ;  /* 0x000000060d067287 */ /* 0x000fe4000d000000 */
[----:B------:R-:W-:Y:S01]  /*5620*/  UISETP.NE.AND UP2, UPT, UR12, URZ, UPT ;  /* 0x000000ff0c00728c */ /* 0x000fe2000bf45270 */
[----:B------:R-:W-:Y:S01]  /*5630*/  UMOV UR5, UR11 ;  /* 0x0000000b00057c82 */ /* 0x000fe20008000000 */
[----:B------:R-:W-:Y:S02]  /*5640*/  UIMAD.WIDE.U32 UR10, UR6, UR22, URZ ;  /* 0x00000016060a72a5 */ /* 0x000fe4000f8e00ff */
[----:B------:R-:W-:Y:S03]  /*5650*/  USHF.R.U32.HI UR8, URZ, UR41, UR5 ;  /* 0x00000029ff087299 */ /* 0x000fe60008011605 */
[----:B------:R-:W-:Y:S02]  /*5660*/  UMOV UR5, UR17 ;  /* 0x0000001100057c82 */ /* 0x000fe40008000000 */
[----:B------:R-:W-:Y:S03]  /*5670*/  @UP1 USHF.R.U32.HI UR4, URZ, UR23, UR5 ;  /* 0x00000017ff041299 */ /* 0x000fe60008011605 */
[----:B------:R-:W-:Y:S01]  /*5680*/  UMOV UR5, UR19 ;  /* 0x0000001300057c82 */ /* 0x000fe20008000000 */
[----:B------:R-:W-:Y:S02]  /*5690*/  UIMAD UR4, UR15, UR4, URZ ;  /* 0x000000040f0472a4 */ /* 0x000fe4000f8e02ff */
[----:B------:R-:W-:Y:S02]  /*56a0*/  @UP1 USHF.R.U32.HI UR7, URZ, UR23, UR5 ;  /* 0x00000017ff071299 */ /* 0x000fe40008011605 */
[----:B------:R-:W-:Y:S02]  /*56b0*/  USEL UR5, UR14, UR8, !UP0 ;  /* 0x000000080e057287 */ /* 0x000fe4000c000000 */
[----:B------:R-:W-:Y:S02]  /*56c0*/  UIMAD UR8, UR15, UR7, URZ ;  /* 0x000000070f0872a4 */ /* 0x000fe4000f8e02ff */
[----:B------:R-:W-:Y:S03]  /*56d0*/  UISETP.GE.AND UP0, UPT, UR6, UR4, UPT ;  /* 0x000000040600728c */ /* 0x000fe6000bf06270 */
[----:B------:R-:W-:Y:S01]  /*56e0*/  UMOV UR4, UR11 ;  /* 0x0000000b00047c82 */ /* 0x000fe20008000000 */
[----:B------:R-:W-:Y:S02]  /*56f0*/  UISETP.GE.OR UP0, UPT, UR5, UR8, UP0 ;  /* 0x000000080500728c */ /* 0x000fe40008706670 */
[----:B------:R-:W-:Y:S02]  /*5700*/  USHF.R.U32.HI UR4, URZ, UR23, UR4 ;  /* 0x00000017ff047299 */ /* 0x000fe40008011604 */
[----:B------:R-:W-:Y:S02]  /*5710*/  UIMAD.WIDE.U32 UR8, UR5, UR22, URZ ;  /* 0x00000016050872a5 */ /* 0x000fe4000f8e00ff */
[----:B------:R-:W-:Y:S04]  /*5720*/  USEL UR10, UR6, UR4, !UP1 ;  /* 0x00000004060a7287 */ /* 0x000fe8000c800000 */
[----:B------:R-:W-:Y:S01]  /*5730*/  UIADD3 UR11, UPT, UPT, -UR10, URZ, URZ ;  /* 0x000000ff0a0b7290 */ /* 0x000fe2000fffe1ff */
[----:B------:R-:W-:Y:S02]  /*5740*/  @!UP0 UMOV UR4, UR9 ;  /* 0x0000000900048c82 */ /* 0x000fe40008000000 */
[----:B------:R-:W-:Y:S02]  /*5750*/  @!UP0 USHF.R.U32.HI UR4, URZ, UR23, UR4 ;  /* 0x00000017ff048299 */ /* 0x000fe40008011604 */
[----:B------:R-:W-:Y:S02]  /*5760*/  UIMAD UR8, UR15, UR11, UR6 ;  /* 0x0000000b0f0872a4 */ /* 0x000fe4000f8e0206 */
[----:B------:R-:W-:Y:S02]  /*5770*/  @!UP0 USEL UR4, UR5, UR4, !UP1 ;  /* 0x0000000405048287 */ /* 0x000fe4000c800000 */
[----:B------:R-:W-:Y:S02]  /*5780*/  UISETP.NE.AND UP1, UPT, UR20, URZ, UPT ;  /* 0x000000ff1400728c */ /* 0x000fe4000bf25270 */
[----:B------:R-:W-:Y:S02]  /*5790*/  @!UP0 UIMAD UR7, UR7, UR8, UR4 ;  /* 0x00000008070782a4 */ /* 0x000fe4000f8e0204 */
[----:B------:R-:W-:Y:S02]  /*57a0*/  @!UP0 UIADD3 UR9, UPT, UPT, UR10, -UR4, URZ ;  /* 0x800000040a098290 */ /* 0x000fe4000fffe0ff */
[----:B------:R-:W-:Y:S02]  /*57b0*/  UIADD3 UR8, UPT, UPT, -UR6, URZ, URZ ;  /* 0x000000ff06087290 */ /* 0x000fe4000fffe1ff */
[----:B------:R-:W-:Y:S02]  /*57c0*/  UIADD3 UR4, UPT, UPT, -UR5, URZ, URZ ;  /* 0x000000ff05047290 */ /* 0x000fe4000fffe1ff */
[----:B------:R-:W-:Y:S03]  /*57d0*/  @!UP0 UIMAD UR6, UR9, UR15, UR5 ;  /* 0x0000000f090682a4 */ /* 0x000fe6000f8e0205 */
[----:B------:R-:W-:Y:S01]  /*57e0*/  @!UP0 UMOV UR5, UR7 ;  /* 0x0000000700058c82 */ /* 0x000fe20008000000 */
[----:B------:R-:W-:Y:S02]  /*57f0*/  UIMAD UR7, UR21, UR4, UR14 ;  /* 0x00000004150772a4 */ /* 0x000fe4000f8e020e */
[----:B------:R-:W-:Y:S02]  /*5800*/  UIMAD UR4, UR42, UR8, UR13 ;  /* 0x000000082a0472a4 */ /* 0x000fe4000f8e020d */
[----:B------:R-:W-:Y:S02]  /*5810*/  UIMAD UR14, UR5, UR21, UR7 ;  /* 0x00000015050e72a4 */ /* 0x000fe4000f8e0207 */
[----:B------:R-:W-:Y:S11]  /*5820*/  UIMAD UR13, UR6, UR42, UR4 ;  /* 0x0000002a060d72a4 */ /* 0x000ff6000f8e0204 */
[----:B------:R-:W-:Y:S01]  /*5830*/  @!UPT UIADD3 URZ, UPT, UPT, URZ, URZ, URZ ;  /* 0x000000fffffff290 */ /* 0x000fe2000fffe0ff */
.L_x_111:
[----:B------:R-:W3:Y:S01]  /*5840*/  @!UP4 LDCU.128 UR8, c[0x0][0xb10] ;  /* 0x00016200ff08c7ac */ /* 0x000ee20008000c00 */
[----:B------:R-:W-:Y:S02]  /*5850*/  ISETP.NE.U32.AND P0, PT, RZ, UR38, PT ;  /* 0x00000026ff007c0c */ /* 0x000fe4000bf05070 */
[----:B------:R-:W-:Y:S02]  /*5860*/  SHF.L.U32 R2, R11, 0x1f, RZ ;  /* 0x0000001f0b027819 */ /* 0x000fe400000006ff */
[----:B------:R-:W-:Y:S01]  /*5870*/  ISETP.NE.AND.EX P0, PT, RZ, UR39, PT, P0 ;  /* 0x00000027ff007c0c */ /* 0x000fe2000bf05300 */
[----:B------:R-:W4:Y:S01]  /*5880*/  @!UP4 LDCU UR5, c[0x0][0xb0c] ;  /* 0x00016180ff05c7ac */ /* 0x000f220008000800 */
[----:B---3--:R-:W-:Y:S07]  /*5890*/  UIMAD.WIDE.U32 UR6, UR14, UR8, URZ ;  /* 0x000000080e0672a5 */ /* 0x008fee000f8e00ff */
[----:B------:R-:W-:Y:S01]  /*58a0*/  @!UP4 UMOV UR4, UR7 ;  /* 0x000000070004cc82 */ /* 0x000fe20008000000 */
[----:B----4-:R-:W-:Y:S02]  /*58b0*/  @!UP4 UISETP.NE.AND UP0, UPT, UR5, 0x1, UPT ;  /* 0x000000010500c88c */ /* 0x010fe4000bf05270 */
[----:B------:R-:W-:Y:S02]  /*58c0*/  @!UP4 USHF.R.U32.HI UR4, URZ, UR9, UR4 ;  /* 0x00000009ff04c299 */ /* 0x000fe40008011604 */
[----:B------:R-:W-:Y:S02]  /*58d0*/  UIMAD.WIDE.U32 UR6, UR13, UR11, URZ ;  /* 0x0000000b0d0672a5 */ /* 0x000fe4000f8e00ff */
[----:B------:R-:W-:Y:S02]  /*58e0*/  @!UP4 USEL UR8, UR14, UR4, !UP0 ;  /* 0x000000040e08c287 */ /* 0x000fe4000c000000 */
[----:B------:R-:W-:Y:S03]  /*58f0*/  @!UP4 UISETP.NE.AND UP0, UPT, UR10, 0x1, UPT ;  /* 0x000000010a00c88c */ /* 0x000fe6000bf05270 */
[----:B------:R-:W-:Y:S02]  /*5900*/  @!UP4 UMOV UR6, UR7 ;  /* 0x000000070006cc82 */ /* 0x000fe40008000000 */
[----:B------:R-:W3:Y:S02]  /*5910*/  @!UP4 LDCU UR4, c[0x0][0xb20] ;  /* 0x00016400ff04c7ac */ /* 0x000ee40008000800 */
[----:B---3--:R-:W-:Y:S04]  /*5920*/  @!UP4 USHF.R.U32.HI UR6, URZ, UR4, UR6 ;  /* 0x00000004ff06c299 */ /* 0x008fe80008011606 */
[----:B------:R-:W-:Y:S04]  /*5930*/  @!UP4 USEL UR6, UR13, UR6, !UP0 ;  /* 0x000000060d06c287 */ /* 0x000fe8000c000000 */
[----:B------:R-:W-:Y:S02]  /*5940*/  @!UP4 UIADD3 UR4, UPT, UPT, -UR8, UR6, URZ ;  /* 0x000000060804c290 */ /* 0x000fe4000fffe1ff */
[----:B------:R-:W-:Y:S02]  /*5950*/  @!UP4 UIADD3 UR6, UPT, UPT, UR8, -UR6, URZ ;  /* 0x800000060806c290 */ /* 0x000fe4000fffe0ff */
[----:B------:R-:W-:Y:S02]  /*5960*/  @!UP4 UIMAD UR14, UR4, UR5, UR14 ;  /* 0x00000005040ec2a4 */ /* 0x000fe4000f8e020e */
[----:B------:R-:W-:Y:S01]  /*5970*/  @!UP4 UIMAD UR13, UR6, UR10, UR13 ;  /* 0x0000000a060dc2a4 */ /* 0x000fe2000f8e020d */
[----:B------:R-:W-:Y:S11]  /*5980*/  BRA.U UP1, `(.L_x_112) ;  /* 0x0000000101107547 */ /* 0x000ff6000b800000 */
[----:B------:R-:W-:Y:S04]  /*5990*/  MOV R3, UR50 ;  /* 0x0000003200037c02 */ /* 0x000fe80008000f00 */
[----:B------:R-:W-:Y:S04]  /*59a0*/  SHF.L.U32 R3, R3, 0x1f, RZ ;  /* 0x0000001f03037819 */ /* 0x000fe800000006ff */
[----:B------:R-:W3:Y:S02]  /*59b0*/  SYNCS.PHASECHK.TRANS64.TRYWAIT P1, [UR29+0x1d8], R3 ;  /* 0x0001d803ff0075a7 */ /* 0x000ee4000802111d */
[----:B---3--:R-:W-:Y:S05]  /*59c0*/  @!P1 BRA `(.L_x_113) ;  /* 0x0000006000389947 */ /* 0x008fea0003800000 */
.L_x_112:
[----:B------:R-:W-:Y:S05]  /*59d0*/  BRA.U !UP6, `(.L_x_114) ;  /* 0x000000010e407547 */ /* 0x000fea000b800000 */
[----:B------:R-:W-:Y:S01]  /*59e0*/  UPLOP3.LUT UP2, UPT, UPT, UPT, UP5, 0x80, 0x8 ;  /* 0x000000000008789c */ /* 0x000fe20003f4f050 */
[----:B-1----:R-:W-:Y:S01]  /*59f0*/  HFMA2 R3, -RZ, RZ, 0, 5.9604644775390625e-08 ;  /* 0x00000001ff037431 */ /* 0x002fe200000001ff */
[----:B------:R-:W1:Y:S01]  /*5a00*/  LDCU.64 UR8, c[0x0][0x358] ;  /* 0x00006b00ff0877ac */ /* 0x000e620008000a00 */
[----:B------:R-:W-:Y:S03]  /*5a10*/  IMAD.MOV.U32 R0, RZ, RZ, 0x1 ;  /* 0x00000001ff007424 */ /* 0x000fe600078e00ff */
[----:B------:R-:W-:Y:S05]  /*5a20*/  PLOP3.LUT P1, PT, PT, PT, UP2, 0x80, 0x8 ;  /* 0x000000000008781c */ /* 0x000fea0003f2f028 */
[----:B------:R-:W3:Y:S01]  /*5a30*/  @UP2 LDCU.64 UR4, c[0x0][0x888] ;  /* 0x00011100ff0427ac */ /* 0x000ee20008000a00 */
[----:B------:R-:W-:Y:S07]  /*5a40*/  @UP2 UIMAD UR6, UR36, UR38, URZ ;  /* 0x00000026240622a4 */ /* 0x000fee000f8e02ff */
[----:B------:R-:W-:Y:S04]  /*5a50*/  @P1 PRMT R6, R3, 0x7610, R6 ;  /* 0x0000761003061816 */ /* 0x000fe80000000006 */
[----:B------:R-:W-:Y:S05]  /*5a60*/  @!P1 PRMT R6, R0, 0x7610, R6 ;  /* 0x0000761000069816 */ /* 0x000fea0000000006 */
[----:B------:R4:W-:Y:S01]  /*5a70*/  STL.S16 [R1], R6 ;  /* 0x0000000601007387 */ /* 0x0009e20000100600 */
[----:B---3--:R-:W-:Y:S06]  /*5a80*/  @UP2 UIMAD.WIDE UR4, UR6, 0x4, UR4 ;  /* 0x00000004060428a5 */ /* 0x008fec000f8e0204 */
[----:B------:R-:W-:Y:S02]  /*5a90*/  IMAD.U32 R4, RZ, RZ, UR4 ;  /* 0x00000004ff047e24 */ /* 0x000fe4000f8e00ff */
[----:B------:R-:W-:Y:S03]  /*5aa0*/  IMAD.U32 R5, RZ, RZ, UR5 ;  /* 0x00000005ff057e24 */ /* 0x000fe6000f8e00ff */
[----:B------:R-:W3:Y:S02]  /*5ab0*/  @!UP2 LDCU UR4, c[0x0][0x880] ;  /* 0x00011000ff04a7ac */ /* 0x000ee40008000800 */
[----:B-1---5:R4:W5:Y:S02]  /*5ac0*/  @P1 LDG.E R163, desc[UR8][R4.64] ;  /* 0x0000000804a31981 */ /* 0x022964000c1e1900 */
[----:B---34-:R-:W-:Y:S07]  /*5ad0*/  @!P1 MOV R163, UR4 ;  /* 0x0000000400a39c02 */ /* 0x018fee0008000f00 */
.L_x_114:
[----:B-----5:R-:W-:Y:S01]  /*5ae0*/  @!P0 FSETP.EQ.AND P2, PT, R163, RZ, PT ;  /* 0x000000ffa300820b */ /* 0x020fe20003f42000 */
[----:B------:R-:W-:Y:S01]  /*5af0*/  @!UPT UIADD3 URZ, UPT, UPT, URZ, URZ, URZ ;  /* 0x000000fffffff290 */ /* 0x000fe2000fffe0ff */
[----:B------:R-:W-:Y:S11]  /*5b00*/  @!P0 BRA `(.L_x_115) ;  /* 0x00000000001c8947 */ /* 0x000ff60003800000 */
[----:B------:R-:W-:Y:S01]  /*5b10*/  PLOP3.LUT P2, PT, PT, PT, UP2, 0x80, 0x8 ;  /* 0x000000000008781c */ /* 0x000fe20003f4f028 */
[----:B-1----:R-:W3:Y:S03]  /*5b20*/  LDL R0, [R1] ;  /* 0x0000000001007983 */ /* 0x002ee60000100800 */
[----:B------:R-:W-:Y:S02]  /*5b30*/  PLOP3.LUT P2, PT, P2, PT, PT, 0x8, 0x80 ;  /* 0x000000000080781c */ /* 0x000fe4000174e170 */
[----:B---3--:R-:W-:Y:S11]  /*5b40*/  LOP3.LUT P0, RZ, R0, 0xff, RZ, 0xc0, !PT ;  /* 0x000000ff00ff7812 */ /* 0x008ff6000780c0ff */
[----:B------:R-:W-:Y:S02]  /*5b50*/  @!UPT UIADD3 URZ, UPT, UPT, URZ, URZ, URZ ;  /* 0x000000fffffff290 */ /* 0x000fe4000fffe0ff */
[----:B------:R-:W-:Y:S11]  /*5b60*/  @P0 FSETP.EQ.AND P2, PT, R163, RZ, PT ;  /* 0x000000ffa300020b */ /* 0x000ff60003f42000 */
[----:B------:R-:W-:Y:S02]  /*5b70*/  @!UPT UIADD3 URZ, UPT, UPT, URZ, URZ, URZ ;  /* 0x000000fffffff290 */ /* 0x000fe4000fffe0ff */
.L_x_115:
[----:B------:R-:W3:Y:S01]  /*5b80*/  SYNCS.PHASECHK.TRANS64.TRYWAIT P0, [UR29+0x1c8], R2 ;  /* 0x0001c802ff0075a7 */ /* 0x000ee2000800111d */
[----:B------:R-:W-:Y:S02]  /*5b90*/  ELECT P1, URZ, PT ;  /* 0x0000000000ff782f */ /* 0x000fe40003820000 */
[----:B------:R-:W-:Y:S01]  /*5ba0*/  IADD3 R10, PT, PT, R10, 0x1, RZ ;  /* 0x000000010a0a7810 */ /* 0x000fe20007ffe0ff */
[----:B---3--:R-:W-:Y:S10]  /*5bb0*/  @!P0 BRA `(.L_x_116) ;  /* 0x0000005c00d48947 */ /* 0x008ff40003800000 */
.L_x_219:
[----:B------:R-:W-:Y:S01]  /*5bc0*/  PLOP3.LUT P1, PT, P2, P1, PT, 0xf2, 0x2f ;  /* 0x00000000002f781c */ /* 0x000fe20001723e72 */
[----:B------:R-:W-:Y:S01]  /*5bd0*/  UMOV UR6, 0x0 ;  /* 0x0000000000067882 */ /* 0x000fe20000000000 */
[----:B------:R-:W-:Y:S01]  /*5be0*/  UMOV UR7, 0x10000000 ;  /* 0x1000000000077882 */ /* 0x000fe20000000000 */
[----:B------:R-:W-:Y:S01]  /*5bf0*/  UMOV UR28, UR36 ;  /* 0x00000024001c7c82 */ /* 0x000fe20008000000 */
[----:B------:R-:W-:Y:S01]  /*5c00*/  UMOV UR12, UR36 ;  /* 0x00000024000c7c82 */ /* 0x000fe20008000000 */
[----:B------:R-:W-:Y:S01]  /*5c10*/  UMOV UR20, UR36 ;  /* 0x0000002400147c82 */ /* 0x000fe20008000000 */
[C---:B------:R-:W-:Y:S02]  /*5c20*/  ISETP.NE.AND P0, PT, R10.reuse, 0x2, PT ;  /* 0x000000020a00780c */ /* 0x040fe40003f05270 */
[----:B------:R-:W-:Y:S02]  /*5c30*/  LOP3.LUT R11, R11, 0x1, RZ, 0x3c, !PT ;  /* 0x000000010b0b7812 */ /* 0x000fe400078e3cff */
[----:B-1----:R-:W-:Y:S02]  /*5c40*/  SEL R0, RZ, 0x1, P0 ;  /* 0x00000001ff007807 */ /* 0x002fe40000000000 */
[----:B------:R-:W-:Y:S01]  /*5c50*/  SEL R10, R10, RZ, P0 ;  /* 0x000000ff0a0a7207 */ /* 0x000fe20000000000 */
[----:B------:R-:W-:Y:S01]  /*5c60*/  VOTEU.ALL UP0, P1 ;  /* 0x0000000000ff7886 */ /* 0x000fe20000800000 */
[----:B------:R-:W-:Y:S04]  /*5c70*/  LOP3.LUT R9, R9, R0, RZ, 0x3c, !PT ;  /* 0x0000000009097212 */ /* 0x000fe800078e3cff */
[----:B------:R-:W-:Y:S02]  /*5c80*/  @!UP0 UIADD3 UR4, UP1, UPT, UR52, 0x580, URZ ;  /* 0x0000058034048890 */ /* 0x000fe4000ff3e0ff */
[----:B------:R-:W-:Y:S02]  /*5c90*/  @!UP0 USHF.L.U32 UR35, UR46, 0x7, URZ ;  /* 0x000000072e238899 */ /* 0x000fe400080006ff */
[----:B------:R-:W-:Y:S02]  /*5ca0*/  @!UP0 UIADD3.X UR5, UPT, UPT, URZ, UR53, URZ, UP1, !UPT ;  /* 0x00000035ff058290 */ /* 0x000fe40008ffe4ff */
[----:B------:R-:W-:Y:S02]  /*5cb0*/  @!UP0 UIMAD UR34, UR47, 0xa0, URZ ;  /* 0x000000a02f2288a4 */ /* 0x000fe4000f8e02ff */
[----:B------:R-:W-:Y:S02]  /*5cc0*/  @!UP0 UIADD3 UR32, UPT, UPT, UR29, 0x300, URZ ;  /* 0x000003001d208890 */ /* 0x000fe4000fffe0ff */
[----:B------:R-:W-:Y:S01]  /*5cd0*/  @!UP0 UIADD3 UR33, UPT, UPT, UR29, 0x1c0, URZ ;  /* 0x000001c01d218890 */ /* 0x000fe2000fffe0ff */
[----:B------:R-:W-:Y:S01]  /*5ce0*/  VOTEU.ALL UP1, P1 ;  /* 0x0000000000ff7886 */ /* 0x000fe20000820000 */
[----:B------:R-:W-:Y:S02]  /*5cf0*/  @!UP0 UIADD3 UR24, UPT, UPT, UR29, 0x1300, URZ ;  /* 0x000013001d188890 */ /* 0x000fe4000fffe0ff */
[----:B------:R-:W-:Y:S03]  /*5d00*/  @!UP0 UIADD3 UR26, UPT, UPT, UR34, 0x20, URZ ;  /* 0x00000020221a8890 */ /* 0x000fe6000fffe0ff */
[----:B------:R-:W-:Y:S01]  /*5d10*/  UMOV UR25, UR33 ;  /* 0x0000002100197c82 */ /* 0x000fe20008000000 */
[----:B------:R-:W-:Y:S01]  /*5d20*/  UMOV UR27, UR35 ;  /* 0x00000023001b7c82 */ /* 0x000fe20008000000 */
[----:B------:R1:W-:Y:S01]  /*5d30*/  @!UP1 UTMALDG.3D [UR32], [UR4], desc[UR6] ;  /* 0x00000620040095b4 */ /* 0x0003e20008011000 */
[----:B------:R-:W-:Y:S01]  /*5d40*/  VOTEU.ALL UP1, P1 ;  /* 0x0000000000ff7886 */ /* 0x000fe20000820000 */
[----:B------:R-:W-:Y:S02]  /*5d50*/  @!UP0 UIADD3 UR8, UPT, UPT, UR29, 0x2300, URZ ;  /* 0x000023001d088890 */ /* 0x000fe4000fffe0ff */
[----:B------:R-:W-:Y:S01]  /*5d60*/  @!UP0 UIADD3 UR10, UPT, UPT, UR34, 0x40, URZ ;  /* 0x00000040220a8890 */ /* 0x000fe2000fffe0ff */
[----:B------:R-:W-:Y:S01]  /*5d70*/  UMOV UR9, UR33 ;  /* 0x0000002100097c82 */ /* 0x000fe20008000000 */
[----:B------:R-:W-:Y:S01]  /*5d80*/  UMOV UR11, UR35 ;  /* 0x00000023000b7c82 */ /* 0x000fe20008000000 */
[----:B------:R-:W-:Y:S01]  /*5d90*/  @!UP1 UTMALDG.3D [UR24], [UR4], desc[UR6] ;  /* 0x00000618040095b4 */ /* 0x000fe20008011000 */
[----:B------:R-:W-:Y:S01]  /*5da0*/  VOTEU.ALL UP1, P1 ;  /* 0x0000000000ff7886 */ /* 0x000fe20000820000 */
[----:B------:R-:W-:Y:S02]  /*5db0*/  @!UP0 UIADD3 UR16, UPT, UPT, UR29, 0x3300, URZ ;  /* 0x000033001d108890 */ /* 0x000fe4000fffe0ff */
[----:B------:R-:W-:Y:S01]  /*5dc0*/  @!UP0 UIADD3 UR18, UPT, UPT, UR34, 0x60, URZ ;  /* 0x0000006022128890 */ /* 0x000fe2000fffe0ff */
[----:B------:R-:W-:Y:S01]  /*5dd0*/  UMOV UR17, UR33 ;  /* 0x0000002100117c82 */ /* 0x000fe20008000000 */
[----:B------:R-:W-:Y:S01]  /*5de0*/  UMOV UR19, UR35 ;  /* 0x0000002300137c82 */ /* 0x000fe20008000000 */
[----:B------:R3:W-:Y:S01]  /*5df0*/  @!UP1 UTMALDG.3D [UR8], [UR4], desc[UR6] ;  /* 0x00000608040095b4 */ /* 0x0007e20008011000 */
[----:B------:R-:W-:Y:S02]  /*5e00*/  UIADD3 UR47, UPT, UPT, UR13, UR59, URZ ;  /* 0x0000003b0d2f7290 */ /* 0x000fe4000fffe0ff */
[----:B------:R-:W-:Y:S02]  /*5e10*/  UIADD3 UR46, UPT, UPT, UR14, UR58, URZ ;  /* 0x0000003a0e2e7290 */ /* 0x000fe4000fffe0ff */
[----:B------:R-:W-:Y:S01]  /*5e20*/  UPLOP3.LUT UP1, UPT, UPT, UPT, UPT, 0x80, 0x8 ;  /* 0x000000000008789c */ /* 0x000fe20003f2f070 */
[----:B-1----:R-:W-:Y:S01]  /*5e30*/  UMOV UR36, UR30 ;  /* 0x0000001e00247c82 */ /* 0x002fe20008000000 */
[----:B---3--:R-:W-:Y:S02]  /*5e40*/  @!UP0 UIADD3 UR8, UPT, UPT, UR29, 0x4300, URZ ;  /* 0x000043001d088890 */ /* 0x008fe4000fffe0ff */
[----:B------:R-:W-:Y:S01]  /*5e50*/  @!UP0 UIADD3 UR10, UPT, UPT, UR34, 0x80, URZ ;  /* 0x00000080220a8890 */ /* 0x000fe2000fffe0ff */
[----:B------:R-:W-:Y:S05]  /*5e60*/  VOTEU.ALL UP0, P1 ;  /* 0x0000000000ff7886 */ /* 0x000fea0000800000 */
[----:B------:R3:W-:Y:S01]  /*5e70*/  @!UP0 UTMALDG.3D [UR16], [UR4], desc[UR6] ;  /* 0x00000610040085b4 */ /* 0x0007e20008011000 */
[----:B------:R-:W-:Y:S05]  /*5e80*/  VOTEU.ALL UP0, P1 ;  /* 0x0000000000ff7886 */ /* 0x000fea0000800000 */
[----:B------:R3:W-:Y:S01]  /*5e90*/  @!UP0 UTMALDG.3D [UR8], [UR4], desc[UR6] ;  /* 0x00000608040085b4 */ /* 0x0007e20008011000 */
[----:B------:R3:W-:Y:S01]  /*5ea0*/  @!P1 SYNCS.ARRIVE.TRANS64.RED.A0TR RZ, [UR29+0x1c0], R8 ;  /* 0x0001c008ffff99a7 */ /* 0x0007e2000830041d */
[----:B------:R-:W-:Y:S01]  /*5eb0*/  SYNCS.ARRIVE.TRANS64.RED.A1T0 RZ, [UR44], RZ ;  /* 0x000000ffffff79a7 */ /* 0x000fe2000810042c */
[----:B------:R-:W-:Y:S05]  /*5ec0*/  BRA.U UP3, `(.L_x_117) ;  /* 0xfffffff503207547 */ /* 0x000fea000b83ffff */
[----:B------:R-:W-:Y:S07]  /*5ed0*/  MOV R0, UR29 ;  /* 0x0000001d00007c02 */ /* 0x000fee0008000f00 */
.L_x_118:
[----:B-1----:R-:W-:-:S04]  /*5ee0*/  SHF.L.U32 R2, R11, 0x1f, RZ ;  /* 0x0000001f0b027819 */ /* 0x002fc800000006ff */
[----:B------:R1:W4:Y:S03]  /*5ef0*/  SYNCS.PHASECHK.TRANS64.TRYWAIT P0, [R0+URZ+0x1c8], R2 ;  /* 0x0001c802000075a7 */ /* 0x00032600080011ff */
[----:B----4-:R-:W-:Y:S05]  /*5f00*/  @!P0 NANOSLEEP.SYNCS 0x989680 ;  /* 0x009896800000895d */ /* 0x010fea0003900000 */
[----:B------:R-:W4:Y:S02]  /*5f10*/  @!P0 SYNCS.PHASECHK.TRANS64 P0, [R0+URZ+0x1c8], R2 ;  /* 0x0001c802000085a7 */ /* 0x000f2400080010ff */
[----:B--234-:R-:W-:Y:S05]  /*5f20*/  @P0 EXIT ;  /* 0x000000000000094d */ /* 0x01cfea0003800000 */
[----:B------:R-:W-:Y:S05]  /*5f30*/  BRA `(.L_x_118) ;  /* 0xfffffffc00e87947 */ /* 0x000fea000383ffff */
.L_x_109:
[----:B------:R-:W-:-:S06]  /*5f40*/  UISETP.GE.AND UP0, UPT, UR14, 0x4, UPT ;  /* 0x000000040e00788c */ /* 0x000fcc000bf06270 */
[----:B------:R-:W-:-:S13]  /*5f50*/  PLOP3.LUT P0, PT, PT, PT, UP0, 0x80, 0x8 ;  /* 0x000000000008781c */ /* 0x000fda0003f0f008 */
[----:B------:R-:W-:Y:S05]  /*5f60*/  @!P0 EXIT ;  /* 0x000000000000894d */ /* 0x000fea0003800000 */
[----:B------:R-:W-:Y:S06]  /*5f70*/  BAR.SYNC.DEFER_BLOCKING 0x6, 0xa0 ;  /* 0x0182800000007b1d */ /* 0x000fec0000010000 */
[----:B------:R-:W-:Y:S01]  /*5f80*/  UMOV UR4, 0x400 ;  /* 0x0000040000047882 */ /* 0x000fe20000000000 */
[----:B------:R-:W1:Y:S01]  /*5f90*/  LDCU UR42, c[0x0][0xb0c] ;  /* 0x00016180ff2a77ac */ /* 0x000e620008000800 */
[----:B------:R-:W2:Y:S01]  /*5fa0*/  S2R R2, SR_TID.X ;  /* 0x0000000000027919 */ /* 0x000ea20000002100 */
[----:B------:R-:W-:Y:S01]  /*5fb0*/  ULEA UR4, UR5, UR4, 0x18 ;  /* 0x0000000405047291 */ /* 0x000fe2000f8ec0ff */
[----:B------:R-:W-:Y:S01]  /*5fc0*/  STL [R1+0x4], RZ ;  /* 0x000004ff01007387 */ /* 0x000fe20000100800 */
[----:B------:R-:W3:Y:S01]  /*5fd0*/  LDCU UR62, c[0x0][0xb20] ;  /* 0x00016400ff3e77ac */ /* 0x000ee20008000800 */
[----:B------:R-:W4:Y:S01]  /*5fe0*/  LDCU UR39, c[0x0][0xb30] ;  /* 0x00016600ff2777ac */ /* 0x000f220008000800 */
[----:B------:R-:W1:Y:S05]  /*5ff0*/  LDCU.64 UR56, c[0x0][0x888] ;  /* 0x00011100ff3877ac */ /* 0x000e6a0008000a00 */
[----:B------:R-:W3:Y:S01]  /*6000*/  LDS R0, [UR4+0x280] ;  /* 0x00028004ff007984 */ /* 0x000ee20008000800 */
[----:B------:R-:W1:Y:S01]  /*6010*/  LDCU.64 UR40, c[0x0][0xb28] ;  /* 0x00016500ff2877ac */ /* 0x000e620008000a00 */
[----:B------:R-:W1:Y:S01]  /*6020*/  LDCU.128 UR52, c[0x0][0xb10] ;  /* 0x00016200ff3477ac */ /* 0x000e620008000c00 */
[----:B------:R-:W-:Y:S01]  /*6030*/  UMOV UR43, URZ ;  /* 0x000000ff002b7c82 */ /* 0x000fe20008000000 */
[----:B------:R-:W-:Y:S01]  /*6040*/  UMOV UR50, URZ ;  /* 0x000000ff00327c82 */ /* 0x000fe20008000000 */
[----:B------:R-:W-:Y:S01]  /*6050*/  UMOV UR18, URZ ;  /* 0x000000ff00127c82 */ /* 0x000fe20008000000 */
[----:B------:R-:W-:Y:S01]  /*6060*/  UMOV UR49, URZ ;  /* 0x000000ff00317c82 */ /* 0x000fe20008000000 */
[----:B--2---:R-:W-:-:S05]  /*6070*/  IMAD.U32 R2, R2, 0x10000, RZ ;  /* 0x0001000002027824 */ /* 0x004fca00078e00ff */
[----:B------:R-:W-:-:S04]  /*6080*/  LOP3.LUT R2, R2, 0x600000, RZ, 0xc0, !PT ;  /* 0x0060000002027812 */ /* 0x000fc800078ec0ff */
[----:B-1-34-:R-:W-:-:S07]  /*6090*/  IADD3 R2, PT, PT, R0, R2, RZ ;  /* 0x0000000200027210 */ /* 0x01afce0007ffe0ff */
.L_x_139:
[----:B-1----:R-:W1:Y:S01]  /*60a0*/  S2UR UR61, SR_CgaCtaId ;  /* 0x00000000003d79c3 */ /* 0x002e620000008800 */
[----:B------:R-:W-:Y:S01]  /*60b0*/  UMOV UR44, 0x400 ;  /* 0x00000400002c7882 */ /* 0x000fe20000000000 */
[----:B------:R-:W-:Y:S04]  /*60c0*/  MOV R3, UR49 ;  /* 0x0000003100037c02 */ /* 0x000fe80008000f00 */
[----:B------:R-:W-:Y:S01]  /*60d0*/  SHF.L.U32 R3, R3, 0x1f, RZ ;  /* 0x0000001f03037819 */ /* 0x000fe200000006ff */
[----:B-1----:R-:W-:Y:S04]  /*60e0*/  ULEA UR44, UR61, UR44, 0x18 ;  /* 0x0000002c3d2c7291 */ /* 0x002fe8000f8ec0ff */
[----:B------:R-:W-:Y:S09]  /*60f0*/  ULEA UR4, UR18, UR44, 0x3 ;  /* 0x0000002c12047291 */ /* 0x000ff2000f8e18ff */
[----:B------:R-:W1:Y:S02]  /*6100*/  SYNCS.PHASECHK.TRANS64.TRYWAIT P0, [UR4+0x1e0], R3 ;  /* 0x0001e003ff0075a7 */ /* 0x000e640008001104 */
[----:B-1----:R-:W-:Y:S05]  /*6110*/  @!P0 BRA `(.L_x_119) ;  /* 0x0000005800948947 */ /* 0x002fea0003800000 */
.L_x_221:
[----:B------:R-:W-:Y:S02]  /*6120*/  ULEA UR5, UR18, UR44, 0x4 ;  /* 0x0000002c12057291 */ /* 0x000fe4000f8e20ff */
[----:B------:R-:W-:Y:S01]  /*6130*/  UIADD3 UR4, UPT, UPT, UR4, 0x1f0, URZ ;  /* 0x000001f004047890 */ /* 0x000fe2000fffe0ff */
[----:B------:R-:W2:Y:S03]  /*6140*/  LDCU UR10, c[0x0][0xb24] ;  /* 0x00016480ff0a77ac */ /* 0x000ea60008000800 */
[----:B------:R-:W-:Y:S03]  /*6150*/  UPRMT UR4, URZ, 0x654, UR4 ;  /* 0x00000654ff047896 */ /* 0x000fe60008000004 */
[----:B------:R-:W3:Y:S01]  /*6160*/  LDS.128 R4, [UR5+0x260] ;  /* 0x00026005ff047984 */ /* 0x000ee20008000c00 */
[----:B------:R-:W-:Y:S01]  /*6170*/  @!PT LDS RZ, [RZ] ;  /* 0x00000000fffff984 */ /* 0x000fe20000000800 */
[----:B------:R-:W-:Y:S01]  /*6180*/  @!PT LDS RZ, [RZ] ;  /* 0x00000000fffff984 */ /* 0x000fe20000000800 */
[----:B------:R-:W-:Y:S01]  /*6190*/  @!PT LDS RZ, [RZ] ;  /* 0x00000000fffff984 */ /* 0x000fe20000000800 */
[----:B------:R-:W-:Y:S01]  /*61a0*/  @!PT LDS RZ, [RZ] ;  /* 0x00000000fffff984 */ /* 0x000fe20000000800 */
[----:B------:R4:W-:Y:S07]  /*61b0*/  MEMBAR.ALL.CTA ;  /* 0x0000000000007992 */ /* 0x0009ee0000008000 */
[----:B----4-:R-:W4:Y:S02]  /*61c0*/  FENCE.VIEW.ASYNC.S ;  /* 0x00000000000073c6 */ /* 0x010f240000000000 */
[----:B----4-:R-:W-:Y:S01]  /*61d0*/  SYNCS.ARRIVE.TRANS64.RED.A1T0 RZ, [UR4], RZ ;  /* 0x000000ffffff79a7 */ /* 0x010fe20008100404 */
[----:B---3--:R-:W-:Y:S11]  /*61e0*/  LOP3.LUT P0, RZ, R6, 0x1, RZ, 0xc0, !PT ;  /* 0x0000000106ff7812 */ /* 0x008ff6000780c0ff */
[----:B------:R-:W-:Y:S02]  /*61f0*/  @!UPT UIADD3 URZ, UPT, UPT, URZ, URZ, URZ ;  /* 0x000000fffffff290 */ /* 0x000fe4000fffe0ff */
[----:B------:R-:W-:Y:S01]  /*6200*/  VOTEU.ANY UP0, P0 ;  /* 0x0000000000ff7886 */ /* 0x000fe20000000100 */
[----:B------:R-:W-:Y:S01]  /*6210*/  PLOP3.LUT P3, PT, PT, PT, UP0, 0x80, 0x8 ;  /* 0x000000000008781c */ /* 0x000fe20003f6f008 */
[----:B------:R-:W-:Y:S01]  /*6220*/  UP2UR UR48, UPR, URZ, 0x1 ;  /* 0x00000001ff307883 */ /* 0x000fe20008000000 */
[----:B------:R-:W-:Y:S02]  /*6230*/  PLOP3.LUT P1, PT, PT, PT, UP0, 0x80, 0x8 ;  /* 0x000000000008781c */ /* 0x000fe40003f2f008 */
[----:B------:R-:W-:Y:S02]  /*6240*/  PLOP3.LUT P2, PT, PT, PT, UP0, 0x80, 0x8 ;  /* 0x000000000008781c */ /* 0x000fe40003f4f008 */
[----:B------:R-:W-:Y:S01]  /*6250*/  PLOP3.LUT P0, PT, PT, PT, UP0, 0x80, 0x8 ;  /* 0x000000000008781c */ /* 0x000fe20003f0f008 */
[----:B--2---:R-:W-:Y:S06]  /*6260*/  UISETP.GE.AND UP0, UPT, UR10, 0x1, UPT ;  /* 0x000000010a00788c */ /* 0x004fec000bf06270 */
[----:B-1----:R-:W-:Y:S02]  /*6270*/  @P3 MOV R3, R4 ;  /* 0x0000000400033202 */ /* 0x002fe40000000f00 */
[----:B------:R-:W-:Y:S02]  /*6280*/  @P1 LOP3.LUT R0, R5, 0xffff, RZ, 0xc0, !PT ;  /* 0x0000ffff05001812 */ /* 0x000fe400078ec0ff */
[----:B------:R-:W-:Y:S02]  /*6290*/  @P2 R2UR UR38, R3 ;  /* 0x00000000032622ca */ /* 0x000fe400000e0000 */
[----:B------:R-:W-:Y:S01]  /*62a0*/  @P0 R2UR UR37, R0 ;  /* 0x00000000002502ca */ /* 0x000fe200000e0000 */
[----:B------:R-:W-:Y:S03]  /*62b0*/  @!UPT UIADD3 URZ, UPT, UPT, URZ, URZ, URZ ;  /* 0x000000fffffff290 */ /* 0x000fe6000fffe0ff */
[----:B------:R-:W-:Y:S11]  /*62c0*/  BRA.U !UP0, `(.L_x_120) ;  /* 0x0000000108c87547 */ /* 0x000ff6000b800000 */
[----:B------:R-:W1:Y:S01]  /*62d0*/  LDCU UR7, c[0x0][0x370] ;  /* 0x00006e00ff0777ac */ /* 0x000e620008000800 */
[----:B------:R-:W2:Y:S01]  /*62e0*/  LDCU UR4, c[0x0][0x374] ;  /* 0x00006e80ff0477ac */ /* 0x000ea20008000800 */
[----:B------:R-:W-:Y:S02]  /*62f0*/  UISETP.NE.AND UP0, UPT, UR54, 0x1, UPT ;  /* 0x000000013600788c */ /* 0x000fe4000bf05270 */
[----:B------:R-:W-:Y:S02]  /*6300*/  UIMAD.WIDE.U32 UR12, UR37, UR55, URZ ;  /* 0x00000037250c72a5 */ /* 0x000fe4000f8e00ff */
[----:B------:R-:W-:Y:S02]  /*6310*/  UISETP.NE.AND UP1, UPT, UR42, 0x1, UPT ;  /* 0x000000012a00788c */ /* 0x000fe4000bf25270 */
[----:B------:R-:W-:Y:S02]  /*6320*/  UISETP.NE.AND UP2, UPT, UR10, 0x1, UPT ;  /* 0x000000010a00788c */ /* 0x000fe4000bf45270 */
[----:B------:R-:W-:Y:S02]  /*6330*/  UIMAD.WIDE.U32 UR16, UR38, UR52, URZ ;  /* 0x00000034261072a5 */ /* 0x000fe4000f8e00ff */
[----:B-1----:R-:W-:Y:S02]  /*6340*/  UIMAD.WIDE.U32 UR14, UR7, UR52, URZ ;  /* 0x00000034070e72a5 */ /* 0x002fe4000f8e00ff */
[----:B--2---:R-:W-:Y:S07]  /*6350*/  UIMAD.WIDE.U32 UR8, UR4, UR55, URZ ;  /* 0x00000037040872a5 */ /* 0x004fee000f8e00ff */
[----:B------:R-:W-:Y:S02]  /*6360*/  UMOV UR5, UR9 ;  /* 0x0000000900057c82 */ /* 0x000fe40008000000 */
[----:B------:R-:W-:Y:S03]  /*6370*/  @UP0 USHF.R.U32.HI UR4, URZ, UR62, UR5 ;  /* 0x0000003eff040299 */ /* 0x000fe60008011605 */
[----:B------:R-:W-:Y:S01]  /*6380*/  UMOV UR5, UR13 ;  /* 0x0000000d00057c82 */ /* 0x000fe20008000000 */
[----:B------:R-:W-:Y:S02]  /*6390*/  UIMAD.WIDE.U32 UR8, UR4, UR40, URZ ;  /* 0x00000028040872a5 */ /* 0x000fe4000f8e00ff */
[----:B------:R-:W-:Y:S03]  /*63a0*/  USHF.R.U32.HI UR6, URZ, UR62, UR5 ;  /* 0x0000003eff067299 */ /* 0x000fe60008011605 */
[----:B------:R-:W-:Y:S01]  /*63b0*/  UMOV UR5, UR15 ;  /* 0x0000000f00057c82 */ /* 0x000fe20008000000 */
[----:B------:R-:W-:Y:S02]  /*63c0*/  USEL UR6, UR37, UR6, !UP0 ;  /* 0x0000000625067287 */ /* 0x000fe4000c000000 */
[----:B------:R-:W-:Y:S01]  /*63d0*/  @UP1 USHF.R.U32.HI UR7, URZ, UR53, UR5 ;  /* 0x00000035ff071299 */ /* 0x000fe20008011605 */
[----:B------:R-:W-:Y:S02]  /*63e0*/  UMOV UR8, UR9 ;  /* 0x0000000900087c82 */ /* 0x000fe40008000000 */
[----:B------:R-:W-:Y:S01]  /*63f0*/  UMOV UR5, UR17 ;  /* 0x0000001100057c82 */ /* 0x000fe20008000000 */
[----:B------:R-:W-:Y:S02]  /*6400*/  UIMAD.WIDE.U32 UR12, UR7, UR40, URZ ;  /* 0x00000028070c72a5 */ /* 0x000fe4000f8e00ff */
[----:B------:R-:W-:Y:S02]  /*6410*/  @UP2 USHF.R.U32.HI UR4, URZ, UR41, UR8 ;  /* 0x00000029ff042299 */ /* 0x000fe40008011608 */
[----:B------:R-:W-:Y:S02]  /*6420*/  USHF.R.U32.HI UR5, URZ, UR53, UR5 ;  /* 0x00000035ff057299 */ /* 0x000fe40008011605 */
[----:B------:R-:W-:Y:S02]  /*6430*/  UIMAD UR4, UR10, UR4, URZ ;  /* 0x000000040a0472a4 */ /* 0x000fe4000f8e02ff */
[----:B------:R-:W-:Y:S02]  /*6440*/  USEL UR5, UR38, UR5, !UP1 ;  /* 0x0000000526057287 */ /* 0x000fe4000c800000 */
[----:B------:R-:W-:Y:S01]  /*6450*/  UISETP.GE.AND UP0, UPT, UR6, UR4, UPT ;  /* 0x000000040600728c */ /* 0x000fe2000bf06270 */
[----:B------:R-:W-:Y:S01]  /*6460*/  UMOV UR8, UR13 ;  /* 0x0000000d00087c82 */ /* 0x000fe20008000000 */
[----:B------:R-:W-:Y:S02]  /*6470*/  UIMAD.WIDE.U32 UR12, UR6, UR40, URZ ;  /* 0x00000028060c72a5 */ /* 0x000fe4000f8e00ff */
[----:B------:R-:W-:Y:S04]  /*6480*/  @UP2 USHF.R.U32.HI UR7, URZ, UR41, UR8 ;  /* 0x00000029ff072299 */ /* 0x000fe80008011608 */
[----:B------:R-:W-:Y:S01]  /*6490*/  UIMAD UR8, UR10, UR7, URZ ;  /* 0x000000070a0872a4 */ /* 0x000fe2000f8e02ff */
[----:B------:R-:W-:Y:S03]  /*64a0*/  UMOV UR4, UR13 ;  /* 0x0000000d00047c82 */ /* 0x000fe60008000000 */
[----:B------:R-:W-:Y:S02]  /*64b0*/  UISETP.GE.OR UP0, UPT, UR5, UR8, UP0 ;  /* 0x000000080500728c */ /* 0x000fe40008706670 */
[----:B------:R-:W-:Y:S02]  /*64c0*/  USHF.R.U32.HI UR4, URZ, UR41, UR4 ;  /* 0x00000029ff047299 */ /* 0x000fe40008011604 */
[----:B------:R-:W-:Y:S02]  /*64d0*/  UIMAD.WIDE.U32 UR8, UR5, UR40, URZ ;  /* 0x00000028050872a5 */ /* 0x000fe4000f8e00ff */
[----:B------:R-:W-:Y:S02]  /*64e0*/  USEL UR12, UR6, UR4, !UP2 ;  /* 0x00000004060c7287 */ /* 0x000fe4000d000000 */
[----:B------:R-:W-:Y:S02]  /*64f0*/  UIADD3 UR8, UPT, UPT, -UR5, URZ, URZ ;  /* 0x000000ff05087290 */ /* 0x000fe4000fffe1ff */
[----:B------:R-:W-:Y:S01]  /*6500*/  UIADD3 UR11, UPT, UPT, -UR12, URZ, URZ ;  /* 0x000000ff0c0b7290 */ /* 0x000fe2000fffe1ff */
[----:B------:R-:W-:Y:S01]  /*6510*/  @!UP0 UMOV UR4, UR9 ;  /* 0x0000000900048c82 */ /* 0x000fe20008000000 */
[----:B------:R-:W-:Y:S02]  /*6520*/  UIADD3 UR9, UPT, UPT, -UR6, URZ, URZ ;  /* 0x000000ff06097290 */ /* 0x000fe4000fffe1ff */
[----:B------:R-:W-:Y:S02]  /*6530*/  @!UP0 USHF.R.U32.HI UR4, URZ, UR41, UR4 ;  /* 0x00000029ff048299 */ /* 0x000fe40008011604 */
[----:B------:R-:W-:Y:S02]  /*6540*/  UIMAD UR11, UR10, UR11, UR6 ;  /* 0x0000000b0a0b72a4 */ /* 0x000fe4000f8e0206 */
[----:B------:R-:W-:Y:S04]  /*6550*/  @!UP0 USEL UR4, UR5, UR4, !UP2 ;  /* 0x0000000405048287 */ /* 0x000fe8000d000000 */
[----:B------:R-:W-:Y:S02]  /*6560*/  @!UP0 UIMAD UR11, UR7, UR11, UR4 ;  /* 0x0000000b070b82a4 */ /* 0x000fe4000f8e0204 */
[----:B------:R-:W-:Y:S02]  /*6570*/  @!UP0 UIADD3 UR12, UPT, UPT, UR12, -UR4, URZ ;  /* 0x800000040c0c8290 */ /* 0x000fe4000fffe0ff */
[----:B------:R-:W-:Y:S02]  /*6580*/  UIMAD UR7, UR42, UR8, UR38 ;  /* 0x000000082a0772a4 */ /* 0x000fe4000f8e0226 */
[----:B------:R-:W-:Y:S02]  /*6590*/  @!UP0 UIMAD UR6, UR12, UR10, UR5 ;  /* 0x0000000a0c0682a4 */ /* 0x000fe4000f8e0205 */
[----:B------:R-:W-:Y:S01]  /*65a0*/  UIMAD UR4, UR54, UR9, UR37 ;  /* 0x00000009360472a4 */ /* 0x000fe2000f8e0225 */
[----:B------:R-:W-:Y:S02]  /*65b0*/  @!UP0 UMOV UR5, UR11 ;  /* 0x0000000b00058c82 */ /* 0x000fe40008000000 */
[----:B------:R-:W-:Y:S02]  /*65c0*/  UIMAD UR38, UR5, UR42, UR7 ;  /* 0x0000002a052672a4 */ /* 0x000fe4000f8e0207 */
[----:B------:R-:W-:Y:S11]  /*65d0*/  UIMAD UR37, UR6, UR54, UR4 ;  /* 0x00000036062572a4 */ /* 0x000ff6000f8e0204 */
[----:B------:R-:W-:Y:S01]  /*65e0*/  @!UPT UIADD3 URZ, UPT, UPT, URZ, URZ, URZ ;  /* 0x000000fffffff290 */ /* 0x000fe2000fffe0ff */
.L_x_120:
[----:B------:R-:W-:Y:S02]  /*65f0*/  UISETP.NE.AND UP0, UPT, UR39, 0x1, UPT ;  /* 0x000000012700788c */ /* 0x000fe4000bf05270 */
[----:B------:R-:W-:Y:S02]  /*6600*/  UISETP.NE.AND UP1, UPT, UR48, URZ, UPT ;  /* 0x000000ff3000728c */ /* 0x000fe4000bf25270 */
[----:B------:R-:W-:Y:S04]  /*6610*/  UIADD3 UR45, UPT, UPT, UR18, 0x1, URZ ;  /* 0x00000001122d7890 */ /* 0x000fe8000fffe0ff */
[----:B------:R-:W-:Y:S02]  /*6620*/  PLOP3.LUT P1, PT, PT, PT, UP1, 0x80, 0x8 ;  /* 0x000000000008781c */ /* 0x000fe40003f2f018 */
[----:B------:R-:W-:Y:S01]  /*6630*/  PLOP3.LUT P0, PT, PT, PT, UP1, 0x80, 0x8 ;  /* 0x000000000008781c */ /* 0x000fe20003f0f018 */
[----:B------:R-:W1:Y:S01]  /*6640*/  @!UP0 LDCU.128 UR12, c[0x0][0xb10] ;  /* 0x00016200ff0c87ac */ /* 0x000e620008000c00 */
[----:B------:R-:W2:Y:S09]  /*6650*/  @!UP0 LDCU UR5, c[0x0][0xb0c] ;  /* 0x00016180ff0587ac */ /* 0x000eb20008000800 */
[----:B------:R-:W-:Y:S01]  /*6660*/  @P1 SHF.R.U32.HI R4, RZ, 0x10, R5 ;  /* 0x00000010ff041819 */ /* 0x000fe20000011605 */
[----:B------:R-:W3:Y:S03]  /*6670*/  @!UP0 LDCU UR10, c[0x0][0xb20] ;  /* 0x00016400ff0a87ac */ /* 0x000ee60008000800 */
[----:B------:R-:W-:Y:S01]  /*6680*/  @P0 R2UR UR51, R4 ;  /* 0x00000000043302ca */ /* 0x000fe200000e0000 */
[----:B-1----:R-:W-:Y:S02]  /*6690*/  UIMAD.WIDE.U32 UR8, UR38, UR12, URZ ;  /* 0x0000000c260872a5 */ /* 0x002fe4000f8e00ff */
[----:B------:R-:W-:Y:S02]  /*66a0*/  UIMAD.WIDE.U32 UR6, UR37, UR15, URZ ;  /* 0x0000000f250672a5 */ /* 0x000fe4000f8e00ff */
[----:B------:R-:W-:Y:S03]  /*66b0*/  @!UP0 UISETP.NE.AND UP1, UPT, UR14, 0x1, UPT ;  /* 0x000000010e00888c */ /* 0x000fe6000bf25270 */
[----:B------:R-:W-:Y:S01]  /*66c0*/  @!UP0 UMOV UR4, UR9 ;  /* 0x0000000900048c82 */ /* 0x000fe20008000000 */
[----:B--2---:R-:W-:Y:S02]  /*66d0*/  @!UP0 UISETP.NE.AND UP2, UPT, UR5, 0x1, UPT ;  /* 0x000000010500888c */ /* 0x004fe4000bf45270 */
[----:B------:R-:W-:Y:S01]  /*66e0*/  @!UP0 USHF.R.U32.HI UR4, URZ, UR13, UR4 ;  /* 0x0000000dff048299 */ /* 0x000fe20008011604 */
[----:B------:R-:W-:Y:S02]  /*66f0*/  @!UP0 UMOV UR6, UR7 ;  /* 0x0000000700068c82 */ /* 0x000fe40008000000 */
[----:B---3--:R-:W-:Y:S02]  /*6700*/  @!UP0 USHF.R.U32.HI UR6, URZ, UR10, UR6 ;  /* 0x0000000aff068299 */ /* 0x008fe40008011606 */
[----:B------:R-:W-:Y:S02]  /*6710*/  @!UP0 USEL UR7, UR38, UR4, !UP2 ;  /* 0x0000000426078287 */ /* 0x000fe4000d000000 */
[----:B------:R-:W-:Y:S04]  /*6720*/  @!UP0 USEL UR6, UR37, UR6, !UP1 ;  /* 0x0000000625068287 */ /* 0x000fe8000c800000 */
[----:B------:R-:W-:Y:S02]  /*6730*/  @!UP0 UIADD3 UR4, UPT, UPT, -UR7, UR6, URZ ;  /* 0x0000000607048290 */ /* 0x000fe4000fffe1ff */
[----:B------:R-:W-:Y:S02]  /*6740*/  @!UP0 UIADD3 UR6, UPT, UPT, UR7, -UR6, URZ ;  /* 0x8000000607068290 */ /* 0x000fe4000fffe0ff */
[----:B------:R-:W-:Y:S02]  /*6750*/  UIADD3 UR7, UPT, UPT, UR44, 0x300, URZ ;  /* 0x000003002c077890 */ /* 0x000fe4000fffe0ff */
[----:B------:R-:W-:Y:S02]  /*6760*/  @!UP0 UIMAD UR38, UR4, UR5, UR38 ;  /* 0x00000005042682a4 */ /* 0x000fe4000f8e0226 */
[----:B------:R-:W-:Y:S02]  /*6770*/  @!UP0 UIMAD UR37, UR6, UR14, UR37 ;  /* 0x0000000e062582a4 */ /* 0x000fe4000f8e0225 */
[----:B------:R-:W-:Y:S09]  /*6780*/  ULOP3.LUT UP0, URZ, UR7, 0x90, URZ, 0xc0, !UPT ;  /* 0x0000009007ff7892 */ /* 0x000ff2000f80c0ff */
[----:B------:R-:W-:Y:S05]  /*6790*/  BRA.U !UP0, `(.L_x_121) ;  /* 0x0000000108407547 */ /* 0x000fea000b800000 */
[----:B------:R-:W1:Y:S01]  /*67a0*/  LDCU.64 UR8, c[0x4][0x80] ;  /* 0x01001000ff0877ac */ /* 0x000e620008000a00 */
[----:B------:R-:W-:Y:S01]  /*67b0*/  MOV R15, 0x0 ;  /* 0x00000000000f7802 */ /* 0x000fe20000000f00 */
[----:B------:R-:W-:Y:S02]  /*67c0*/  HFMA2 R12, -RZ, RZ, 0, 5.9604644775390625e-08 ;  /* 0x00000001ff0c7431 */ /* 0x000fe400000001ff */
[----:B------:R-:W-:Y:S02]  /*67d0*/  IMAD.MOV.U32 R8, RZ, RZ, 0x70 ;  /* 0x00000070ff087424 */ /* 0x000fe400078e00ff */
[----:B------:R-:W-:Y:S01]  /*67e0*/  IMAD.MOV.U32 R13, RZ, RZ, RZ ;  /* 0x000000ffff0d7224 */ /* 0x000fe200078e00ff */
[----:B------:R-:W2:Y:S01]  /*67f0*/  LDCU.64 UR6, c[0x4][0x88] ;  /* 0x01001100ff0677ac */ /* 0x000ea20008000a00 */
[----:B------:R-:W3:Y:S01]  /*6800*/  LDC.64 R14, c[0x4][R15] ;  /* 0x010000000f0e7b82 */ /* 0x000ee20000000a00 */
[----:B------:R-:W4:Y:S01]  /*6810*/  LDCU.64 UR4, c[0x4][0x8] ;  /* 0x01000100ff0477ac */ /* 0x000f220008000a00 */
[----:B-1----:R-:W-:Y:S01]  /*6820*/  MOV R5, UR9 ;  /* 0x0000000900057c02 */ /* 0x002fe20008000f00 */
[----:B------:R-:W-:Y:S01]  /*6830*/  IMAD.U32 R4, RZ, RZ, UR8 ;  /* 0x00000008ff047e24 */ /* 0x000fe2000f8e00ff */
[----:B--2---:R-:W-:Y:S01]  /*6840*/  MOV R7, UR7 ;  /* 0x0000000700077c02 */ /* 0x004fe20008000f00 */
[----:B------:R-:W-:Y:S01]  /*6850*/  IMAD.U32 R6, RZ, RZ, UR6 ;  /* 0x00000006ff067e24 */ /* 0x000fe2000f8e00ff */
[----:B----4-:R-:W-:Y:S01]  /*6860*/  MOV R11, UR5 ;  /* 0x00000005000b7c02 */ /* 0x010fe20008000f00 */
[----:B------:R-:W-:Y:S02]  /*6870*/  IMAD.U32 R10, RZ, RZ, UR4 ;  /* 0x00000004ff0a7e24 */ /* 0x000fe4000f8e00ff */
[----:B------:R-:W-:Y:S07]  /*6880*/  LEPC R20, `(.L_x_121) ;  /* 0x000000001014794e */ /* 0x000fee0000000000 */
[----:B---3-5:R-:W-:Y:S05]  /*6890*/  CALL.ABS.NOINC R14 ;  /* 0x000000000e007343 */ /* 0x028fea0003c00000 */
.L_x_121:
[----:B------:R-:W-:Y:S04]  /*68a0*/  UIADD3 UR4, UPT, UPT, UR44, 0x5300, URZ ;  /* 0x000053002c047890 */ /* 0x000fe8000fffe0ff */
        /* <DEDUP_REMOVED lines=18> */
.L_x_122:
[----:B------:R-:W-:Y:S01]  /*69d0*/  PLOP3.LUT P1, PT, PT, PT, PT, 0x8, 0x80 ;  /* 0x000000000080781c */ /* 0x000fe20003f2e170 */
[----:B------:R-:W-:Y:S01]  /*69e0*/  UISETP.NE.AND UP1, UPT, UR60, URZ, UPT ;  /* 0x000000ff3c00728c */ /* 0x000fe2000bf25270 */
[----:B------:R1:W5:Y:S01]  /*69f0*/  LDL R16, [R1] ;  /* 0x0000000001107983 */ /* 0x0003620000100800 */
[----:B------:R-:W2:Y:S04]  /*6a00*/  LDC.64 R6, c[0x0][0x890] ;  /* 0x00022400ff067b82 */ /* 0x000ea80000000a00 */
[----:B------:R-:W-:Y:S04]  /*6a10*/  PLOP3.LUT P0, PT, PT, PT, UP1, 0x80, 0x8 ;  /* 0x000000000008781c */ /* 0x000fe80003f0f018 */
[----:B------:R-:W3:Y:S01]  /*6a20*/  LDC.64 R4, c[0x0][0x8b0] ;  /* 0x00022c00ff047b82 */ /* 0x000ee20000000a00 */
[----:B------:R-:W4:Y:S01]  /*6a30*/  @UP1 LDCU.64 UR4, c[0x0][0x888] ;  /* 0x00011100ff0417ac */ /* 0x000f220008000a00 */
[----:B--2---:R-:W-:Y:S01]  /*6a40*/  ISETP.NE.U32.AND P3, PT, R6, RZ, PT ;  /* 0x000000ff0600720c */ /* 0x004fe20003f65070 */
[----:B----4-:R-:W-:Y:S03]  /*6a50*/  @UP1 UISETP.NE.U32.AND UP0, UPT, UR4, URZ, UPT ;  /* 0x000000ff0400128c */ /* 0x010fe6000bf05070 */
[----:B------:R-:W-:Y:S02]  /*6a60*/  ISETP.NE.AND.EX P3, PT, R7, RZ, PT, P3 ;  /* 0x000000ff0700720c */ /* 0x000fe40003f65330 */
[----:B---3--:R-:W-:Y:S01]  /*6a70*/  ISETP.NE.U32.AND P4, PT, R4, RZ, PT ;  /* 0x000000ff0400720c */ /* 0x008fe20003f85070 */
[----:B------:R-:W-:Y:S01]  /*6a80*/  @UP1 UISETP.NE.AND.EX UP0, UPT, UR5, URZ, UPT, UP0 ;  /* 0x000000ff0500128c */ /* 0x000fe2000bf05300 */
[----:B------:R-:W-:Y:S02]  /*6a90*/  @P0 PLOP3.LUT P1, PT, P3, PT, PT, 0x80, 0x8 ;  /* 0x000000000008081c */ /* 0x000fe40001f2f070 */
[----:B------:R-:W-:Y:S01]  /*6aa0*/  ISETP.NE.AND.EX P4, PT, R5, RZ, PT, P4 ;  /* 0x000000ff0500720c */ /* 0x000fe20003f85340 */
[----:B------:R-:W-:Y:S06]  /*6ab0*/  @UP1 USEL UR4, URZ, 0xffffffff, UP0 ;  /* 0xffffffffff041887 */ /* 0x000fec0008000000 */
[----:B-1----:R-:W-:Y:S06]  /*6ac0*/  @!P3 BRA `(.L_x_123) ;  /* 0x00000000003cb947 */ /* 0x002fec0003800000 */
[----:B------:R-:W1:Y:S01]  /*6ad0*/  LDC.64 R8, c[0x0][0x888] ;  /* 0x00022200ff087b82 */ /* 0x000e620000000a00 */
[----:B------:R-:W2:Y:S01]  /*6ae0*/  LDCU.64 UR6, c[0x0][0x358] ;  /* 0x00006b00ff0677ac */ /* 0x000ea20008000a00 */
[----:B------:R-:W-:Y:S02]  /*6af0*/  IMAD.MOV.U32 R3, RZ, RZ, 0x1 ;  /* 0x00000001ff037424 */ /* 0x000fe400078e00ff */
[----:B------:R-:W-:Y:S01]  /*6b00*/  IMAD.MOV.U32 R0, RZ, RZ, 0x1 ;  /* 0x00000001ff007424 */ /* 0x000fe200078e00ff */
[----:B-1----:R-:W-:Y:S04]  /*6b10*/  ISETP.NE.U32.AND P2, PT, R8, RZ, PT ;  /* 0x000000ff0800720c */ /* 0x002fe80003f45070 */
[----:B------:R-:W-:Y:S11]  /*6b20*/  ISETP.NE.AND.EX P2, PT, R9, RZ, PT, P2 ;  /* 0x000000ff0900720c */ /* 0x000ff60003f45320 */
[----:B------:R-:W-:Y:S02]  /*6b30*/  @!UPT UIADD3 URZ, UPT, UPT, URZ, URZ, URZ ;  /* 0x000000fffffff290 */ /* 0x000fe4000fffe0ff */
[----:B------:R-:W1:Y:S01]  /*6b40*/  @P2 LDC.64 R8, c[0x0][0x888] ;  /* 0x00022200ff082b82 */ /* 0x000e620000000a00 */
[----:B------:R-:W-:Y:S01]  /*6b50*/  @P2 IMAD R6, R6, UR36, RZ ;  /* 0x0000002406062c24 */ /* 0x000fe2000f8e02ff */
[----:B-----5:R-:W-:Y:S04]  /*6b60*/  @P2 PRMT R16, R3, 0x7610, R16 ;  /* 0x0000761003102816 */ /* 0x020fe80000000010 */
[----:B------:R-:W-:Y:S05]  /*6b70*/  @!P2 PRMT R16, R0, 0x7610, R16 ;  /* 0x000076100010a816 */ /* 0x000fea0000000010 */
[----:B------:R3:W-:Y:S01]  /*6b80*/  STL.S16 [R1], R16 ;  /* 0x0000001001007387 */ /* 0x0007e20000100600 */
[----:B-1----:R-:W-:Y:S05]  /*6b90*/  @P2 IMAD.WIDE R8, R6, 0x4, R8 ;  /* 0x0000000406082825 */ /* 0x002fea00078e0208 */
[----:B--2---:R3:W5:Y:S02]  /*6ba0*/  @P2 LDG.E R163, desc[UR6][R8.64] ;  /* 0x0000000608a32981 */ /* 0x004764000c1e1900 */
[----:B---3--:R-:W1:Y:S02]  /*6bb0*/  @!P2 LDC R163, c[0x0][0x880] ;  /* 0x00022000ffa3ab82 */ /* 0x008e640000000800 */
.L_x_123:
[----:B------:R-:W-:Y:S05]  /*6bc0*/  @!P4 BRA `(.L_x_124) ;  /* 0x000000000028c947 */ /* 0x000fea0003800000 */
[----:B------:R-:W2:Y:S01]  /*6bd0*/  LDC.64 R6, c[0x0][0x8a8] ;  /* 0x00022a00ff067b82 */ /* 0x000ea20000000a00 */
[----:B------:R-:W3:Y:S01]  /*6be0*/  LDCU.64 UR6, c[0x0][0x358] ;  /* 0x00006b00ff0677ac */ /* 0x000ee20008000a00 */
[----:B--2---:R-:W-:Y:S04]  /*6bf0*/  ISETP.NE.U32.AND P2, PT, R6, RZ, PT ;  /* 0x000000ff0600720c */ /* 0x004fe80003f45070 */
[----:B------:R-:W-:Y:S11]  /*6c00*/  ISETP.NE.AND.EX P2, PT, R7, RZ, PT, P2 ;  /* 0x000000ff0700720c */ /* 0x000ff60003f45320 */
[----:B------:R-:W-:Y:S02]  /*6c10*/  @!UPT UIADD3 URZ, UPT, UPT, URZ, URZ, URZ ;  /* 0x000000fffffff290 */ /* 0x000fe4000fffe0ff */
[----:B------:R-:W2:Y:S01]  /*6c20*/  @P2 LDC.64 R6, c[0x0][0x8a8] ;  /* 0x00022a00ff062b82 */ /* 0x000ea20000000a00 */
[----:B------:R-:W-:Y:S04]  /*6c30*/  @P2 IMAD R4, R4, UR36, RZ ;  /* 0x0000002404042c24 */ /* 0x000fe8000f8e02ff */
[----:B--2---:R-:W-:Y:S05]  /*6c40*/  @P2 IMAD.WIDE R6, R4, 0x4, R6 ;  /* 0x0000000404062825 */ /* 0x004fea00078e0206 */
[----:B---3-5:R2:W5:Y:S02]  /*6c50*/  @P2 LDG.E R162, desc[UR6][R6.64] ;  /* 0x0000000606a22981 */ /* 0x028564000c1e1900 */
[----:B--2---:R-:W3:Y:S02]  /*6c60*/  @!P2 LDC R162, c[0x0][0x8a0] ;  /* 0x00022800ffa2ab82 */ /* 0x004ee40000000800 */
.L_x_124:
[----:B------:R-:W2:Y:S01]  /*6c70*/  LDL R6, [R1+0x4] ;  /* 0x0000040001067983 */ /* 0x000ea20000100800 */
[----:B-1---5:R-:W-:Y:S01]  /*6c80*/  @P0 FSETP.NEU.AND P4, PT, R163, RZ, PT ;  /* 0x000000ffa300020b */ /* 0x022fe20003f8d000 */
[----:B------:R-:W-:Y:S01]  /*6c90*/  IMAD.U32 R0, RZ, RZ, UR4 ;  /* 0x00000004ff007e24 */ /* 0x000fe2000f8e00ff */
[----:B------:R-:W-:Y:S01]  /*6ca0*/  @P0 LOP3.LUT P2, RZ, R16, 0xff, RZ, 0xc0, !PT ;  /* 0x000000ff10ff0812 */ /* 0x000fe2000784c0ff */
[----:B------:R-:W-:Y:S01]  /*6cb0*/  IMAD.U32 R17, RZ, RZ, UR43 ;  /* 0x0000002bff117e24 */ /* 0x000fe2000f8e00ff */
[----:B------:R-:W-:Y:S01]  /*6cc0*/  @P0 SEL R3, RZ, 0xffffffff, P4 ;  /* 0xffffffffff030807 */ /* 0x000fe20002000000 */
[----:B------:R-:W-:Y:S01]  /*6cd0*/  BSSY B1, `(.L_x_125) ;  /* 0x0000071000017945 */ /* 0x000fe20003800000 */
[----:B------:R-:W-:Y:S02]  /*6ce0*/  PLOP3.LUT P5, PT, PT, PT, PT, 0x8, 0x80 ;  /* 0x000000000080781c */ /* 0x000fe40003fae170 */
[----:B------:R-:W-:Y:S02]  /*6cf0*/  CS2R R154, SRZ ;  /* 0x00000000009a7805 */ /* 0x000fe4000001ff00 */
[----:B------:R-:W-:Y:S02]  /*6d00*/  @P1 SEL R3, R0, R3, !P2 ;  /* 0x0000000300031207 */ /* 0x000fe40005000000 */
[----:B------:R-:W-:Y:S02]  /*6d10*/  CS2R R152, SRZ ;  /* 0x0000000000987805 */ /* 0x000fe4000001ff00 */
[----:B------:R-:W-:Y:S02]  /*6d20*/  LEA R17, R17, UR44, 0x3 ;  /* 0x0000002c11117c11 */ /* 0x000fe4000f8e18ff */
[----:B------:R-:W-:Y:S02]  /*6d30*/  CS2R R158, SRZ ;  /* 0x00000000009e7805 */ /* 0x000fe4000001ff00 */
[----:B------:R-:W-:Y:S02]  /*6d40*/  @P0 LOP3.LUT R3, R3, 0x1, RZ, 0xc0, !PT ;  /* 0x0000000103030812 */ /* 0x000fe400078ec0ff */
[----:B------:R-:W-:Y:S02]  /*6d50*/  CS2R R156, SRZ ;  /* 0x00000000009c7805 */ /* 0x000fe4000001ff00 */
[----:B------:R-:W-:Y:S02]  /*6d60*/  CS2R R166, SRZ ;  /* 0x0000000000a67805 */ /* 0x000fe4000001ff00 */
[----:B------:R-:W-:Y:S02]  /*6d70*/  CS2R R164, SRZ ;  /* 0x0000000000a47805 */ /* 0x000fe4000001ff00 */
[----:B------:R-:W-:Y:S01]  /*6d80*/  ISETP.NE.U32.OR P1, PT, R3, 0x1, !P0 ;  /* 0x000000010300780c */ /* 0x000fe20004725470 */
[----:B------:R-:W-:Y:S01]  /*6d90*/  IMAD.U32 R3, RZ, RZ, UR50 ;  /* 0x00000032ff037e24 */ /* 0x000fe2000f8e00ff */
[----:B------:R-:W-:Y:S02]  /*6da0*/  CS2R R170, SRZ ;  /* 0x0000000000aa7805 */ /* 0x000fe4000001ff00 */
[----:B------:R-:W-:Y:S02]  /*6db0*/  CS2R R168, SRZ ;  /* 0x0000000000a87805 */ /* 0x000fe4000001ff00 */
[----:B------:R-:W-:Y:S02]  /*6dc0*/  CS2R R174, SRZ ;  /* 0x0000000000ae7805 */ /* 0x000fe4000001ff00 */
[----:B------:R-:W-:Y:S02]  /*6dd0*/  CS2R R172, SRZ ;  /* 0x0000000000ac7805 */ /* 0x000fe4000001ff00 */
[----:B------:R-:W-:Y:S02]  /*6de0*/  SHF.L.U32 R3, R3, 0x1f, RZ ;  /* 0x0000001f03037819 */ /* 0x000fe400000006ff */
[----:B------:R-:W-:Y:S02]  /*6df0*/  CS2R R178, SRZ ;  /* 0x0000000000b27805 */ /* 0x000fe4000001ff00 */
        /* <DEDUP_REMOVED lines=9> */
[----:B--2---:R-:W-:Y:S04]  /*6e90*/  @P1 SHF.L.U32 R0, R6, 0x1f, RZ ;  /* 0x0000001f06001819 */ /* 0x004fe800000006ff */
[----:B------:R-:W1:Y:S01]  /*6ea0*/  @P1 SYNCS.PHASECHK.TRANS64.TRYWAIT P0, [UR44+0x1c0], R0 ;  /* 0x0001c000ff0015a7 */ /* 0x000e62000800112c */
[----:B------:R2:W4:Y:S01]  /*6eb0*/  SYNCS.PHASECHK.TRANS64.TRYWAIT P4, [R17+URZ+0x200], R3 ;  /* 0x00020003110075a7 */ /* 0x00052200080811ff */
[----:B-1----:R-:W-:Y:S01]  /*6ec0*/  @P1 PLOP3.LUT P5, PT, P0, PT, PT, 0x8, 0x80 ;  /* 0x000000000080181c */ /* 0x002fe200007ae170 */
[----:B------:R-:W-:Y:S01]  /*6ed0*/  @!UPT UIADD3 URZ, UPT, UPT, URZ, URZ, URZ ;  /* 0x000000fffffff290 */ /* 0x000fe2000fffe0ff */
[----:B--2-4-:R-:W-:Y:S11]  /*6ee0*/  @!P1 BRA `(.L_x_126) ;  /* 0x00000004003c9947 */ /* 0x014ff60003800000 */
[----:B------:R-:W-:Y:S01]  /*6ef0*/  ISETP.NE.U32.AND P0, PT, RZ, UR56, PT ;  /* 0x00000038ff007c0c */ /* 0x000fe2000bf05070 */
[----:B------:R-:W1:Y:S01]  /*6f00*/  S2R R7, SR_TID.X ;  /* 0x0000000000077919 */ /* 0x000e620000002100 */
[----:B------:R-:W-:Y:S01]  /*6f10*/  FSETP.NEU.AND P2, PT, R163, RZ, PT ;  /* 0x000000ffa300720b */ /* 0x000fe20003f4d000 */
[----:B------:R-:W-:Y:S01]  /*6f20*/  BSSY B0, `(.L_x_127) ;  /* 0x000001e000007945 */ /* 0x000fe20003800000 */
[----:B------:R-:W-:Y:S02]  /*6f30*/  ISETP.NE.AND.EX P0, PT, RZ, UR57, PT, P0 ;  /* 0x00000039ff007c0c */ /* 0x000fe4000bf05300 */
[----:B------:R-:W-:Y:S02]  /*6f40*/  CS2R R186, SRZ ;  /* 0x0000000000ba7805 */ /* 0x000fe4000001ff00 */
[----:B------:R-:W-:Y:S02]  /*6f50*/  LOP3.LUT P1, RZ, R16, 0xff, RZ, 0xc0, !PT ;  /* 0x000000ff10ff7812 */ /* 0x000fe4000782c0ff */
[----:B------:R-:W-:Y:S02]  /*6f60*/  CS2R R184, SRZ ;  /* 0x0000000000b87805 */ /* 0x000fe4000001ff00 */
[----:B------:R-:W-:Y:S02]  /*6f70*/  SEL R0, RZ, 0xffffffff, P2 ;  /* 0xffffffffff007807 */ /* 0x000fe40001000000 */
[----:B------:R-:W-:Y:S02]  /*6f80*/  CS2R R190, SRZ ;  /* 0x0000000000be7805 */ /* 0x000fe4000001ff00 */
[----:B------:R-:W-:Y:S02]  /*6f90*/  SEL R4, RZ, 0xffffffff, P0 ;  /* 0xffffffffff047807 */ /* 0x000fe40000000000 */
[----:B------:R-:W-:Y:S02]  /*6fa0*/  CS2R R188, SRZ ;  /* 0x0000000000bc7805 */ /* 0x000fe4000001ff00 */
[----:B------:R-:W-:Y:S02]  /*6fb0*/  PLOP3.LUT P0, PT, PT, PT, PT, 0x8, 0x80 ;  /* 0x000000000080781c */ /* 0x000fe40003f0e170 */
[----:B------:R-:W-:Y:S02]  /*6fc0*/  CS2R R178, SRZ ;  /* 0x0000000000b27805 */ /* 0x000fe4000001ff00 */
[----:B------:R-:W-:Y:S02]  /*6fd0*/  @P3 SEL R0, R4, R0, !P1 ;  /* 0x0000000004003207 */ /* 0x000fe40004800000 */
[----:B------:R-:W-:Y:S02]  /*6fe0*/  CS2R R176, SRZ ;  /* 0x0000000000b07805 */ /* 0x000fe4000001ff00 */
[----:B------:R-:W-:Y:S02]  /*6ff0*/  CS2R R170, SRZ ;  /* 0x0000000000aa7805 */ /* 0x000fe4000001ff00 */
[----:B------:R-:W-:Y:S02]  /*7000*/  CS2R R168, SRZ ;  /* 0x0000000000a87805 */ /* 0x000fe4000001ff00 */
[----:B------:R-:W-:Y:S02]  /*7010*/  LOP3.LUT R0, R0, 0x1, RZ, 0xc0, !PT ;  /* 0x0000000100007812 */ /* 0x000fe400078ec0ff */
[----:B------:R-:W-:Y:S02]  /*7020*/  CS2R R158, SRZ ;  /* 0x00000000009e7805 */ /* 0x000fe4000001ff00 */
[----:B------:R-:W-:Y:S02]  /*7030*/  CS2R R156, SRZ ;  /* 0x00000000009c7805 */ /* 0x000fe4000001ff00 */
[----:B------:R-:W-:Y:S11]  /*7040*/  ISETP.NE.U32.AND P1, PT, R0, 0x1, PT ;  /* 0x000000010000780c */ /* 0x000ff60003f25070 */
[----:B------:R-:W-:Y:S02]  /*7050*/  @!UPT UIADD3 URZ, UPT, UPT, URZ, URZ, URZ ;  /* 0x000000fffffff290 */ /* 0x000fe4000fffe0ff */
[C---:B-1----:R-:W-:Y:S02]  /*7060*/  @P1 IMAD.SHL.U32 R5, R7.reuse, 0x20, RZ ;  /* 0x0000002007051824 */ /* 0x042fe400078e00ff */
[----:B------:R-:W-:Y:S03]  /*7070*/  @P1 IMAD.SHL.U32 R0, R7, 0x4, RZ ;  /* 0x0000000407001824 */ /* 0x000fe600078e00ff */
[C---:B------:R-:W-:Y:S02]  /*7080*/  @P1 LOP3.LUT R4, R5.reuse, 0x80, RZ, 0xc0, !PT ;  /* 0x0000008005041812 */ /* 0x040fe400078ec0ff */
[----:B------:R-:W-:Y:S02]  /*7090*/  @P1 LOP3.LUT P2, RZ, R5, 0x80, RZ, 0xc0, !PT ;  /* 0x0000008005ff1812 */ /* 0x000fe4000784c0ff */
[----:B------:R-:W-:Y:S04]  /*70a0*/  @P1 LOP3.LUT R4, R4, 0x10, R0, 0xf8, !PT ;  /* 0x0000001004041812 */ /* 0x000fe800078ef800 */
[----:B------:R-:W-:Y:S01]  /*70b0*/  @P1 LOP3.LUT R4, R4, 0xf60, R5, 0xf8, !PT ;  /* 0x00000f6004041812 */ /* 0x000fe200078ef805 */
[----:B------:R-:W-:Y:S06]  /*70c0*/  @!P5 BRA `(.L_x_128) ;  /* 0x00000000000cd947 */ /* 0x000fec0003800000 */
[----:B------:R-:W-:Y:S04]  /*70d0*/  SHF.L.U32 R5, R6, 0x1f, RZ ;  /* 0x0000001f06057819 */ /* 0x000fe800000006ff */
[----:B------:R-:W1:Y:S02]  /*70e0*/  SYNCS.PHASECHK.TRANS64.TRYWAIT P3, [UR44+0x1c0], R5 ;  /* 0x0001c005ff0075a7 */ /* 0x000e64000806112c */
[----:B-1----:R-:W-:Y:S05]  /*70f0*/  @!P3 BRA `(.L_x_129) ;  /* 0x0000004800b4b947 */ /* 0x002fea0003800000 */
.L_x_128:
[----:B------:R-:W-:Y:S05]  /*7100*/  BSYNC B0 ;  /* 0x0000000000007941 */ /* 0x000fea0003800000 */
.L_x_127:
[----:B------:R-:W2:Y:S01]  /*7110*/  LDL.LU R9, [R1+0x4] ;  /* 0x0000040001097983 */ /* 0x000ea20000300800 */
[----:B------:R-:W-:Y:S02]  /*7120*/  CS2R R182, SRZ ;  /* 0x0000000000b67805 */ /* 0x000fe4000001ff00 */
[----:B------:R-:W-:Y:S02]  /*7130*/  CS2R R180, SRZ ;  /* 0x0000000000b47805 */ /* 0x000fe4000001ff00 */
[----:B------:R-:W-:Y:S01]  /*7140*/  CS2R R198, SRZ ;  /* 0x0000000000c67805 */ /* 0x000fe2000001ff00 */
[----:B------:R-:W4:Y:S01]  /*7150*/  @P1 LDS.128 R184, [R4+UR44+0x300] ;  /* 0x0003002c04b81984 */ /* 0x000f220008000c00 */
[----:B------:R-:W-:Y:S02]  /*7160*/  CS2R R196, SRZ ;  /* 0x0000000000c47805 */ /* 0x000fe4000001ff00 */
[----:B------:R-:W-:Y:S02]  /*7170*/  CS2R R174, SRZ ;  /* 0x0000000000ae7805 */ /* 0x000fe4000001ff00 */
[----:B------:R-:W-:Y:S01]  /*7180*/  CS2R R172, SRZ ;  /* 0x0000000000ac7805 */ /* 0x000fe2000001ff00 */
[----:B------:R-:W2:Y:S01]  /*7190*/  @P1 LDS.128 R188, [R4+UR44+0x1300] ;  /* 0x0013002c04bc1984 */ /* 0x000ea20008000c00 */
[----:B------:R-:W-:Y:S02]  /*71a0*/  CS2R R166, SRZ ;  /* 0x0000000000a67805 */ /* 0x000fe4000001ff00 */
[----:B------:R-:W-:Y:S02]  /*71b0*/  CS2R R164, SRZ ;  /* 0x0000000000a47805 */ /* 0x000fe4000001ff00 */
[----:B------:R-:W-:Y:S01]  /*71c0*/  CS2R R154, SRZ ;  /* 0x00000000009a7805 */ /* 0x000fe2000001ff00 */
[----:B------:R-:W2:Y:S01]  /*71d0*/  @P1 LDS.128 R176, [R4+UR44+0x2300] ;  /* 0x0023002c04b01984 */ /* 0x000ea20008000c00 */
[----:B------:R-:W-:Y:S02]  /*71e0*/  CS2R R152, SRZ ;  /* 0x0000000000987805 */ /* 0x000fe4000001ff00 */
[----:B------:R-:W-:Y:S01]  /*71f0*/  @P1 PLOP3.LUT P0, PT, P2, PT, PT, 0x80, 0x8 ;  /* 0x000000000008181c */ /* 0x000fe2000170f070 */
[----:B------:R-:W-:Y:S01]  /*7200*/  UIADD3 UR4, UPT, UPT, UR44, 0x1c8, URZ ;  /* 0x000001c82c047890 */ /* 0x000fe2000fffe0ff */
[----:B------:R-:W2:Y:S01]  /*7210*/  @P1 LDS.128 R168, [R4+UR44+0x3300] ;  /* 0x0033002c04a81984 */ /* 0x000ea20008000c00 */
[----:B-1----:R-:W-:Y:S02]  /*7220*/  @P1 VIADD R0, R4, UR44 ;  /* 0x0000002c04001c36 */ /* 0x002fe40008000000 */
[----:B------:R-:W-:Y:S01]  /*7230*/  UPRMT UR4, UR61, 0x654, UR4 ;  /* 0x000006543d047896 */ /* 0x000fe20008000004 */
[----:B------:R1:W2:Y:S01]  /*7240*/  @P1 LDS.128 R156, [R4+UR44+0x4300] ;  /* 0x0043002c049c1984 */ /* 0x0002a20008000c00 */
[C---:B------:R-:W-:Y:S02]  /*7250*/  @P1 VIADD R8, R0.reuse, 0x300 ;  /* 0x0000030000081836 */ /* 0x040fe40000000000 */
[C---:B------:R-:W-:Y:S02]  /*7260*/  @P1 VIADD R7, R0.reuse, 0x310 ;  /* 0x0000031000071836 */ /* 0x040fe40000000000 */
[C---:B------:R-:W-:Y:S02]  /*7270*/  @P1 VIADD R6, R0.reuse, 0x1310 ;  /* 0x0000131000061836 */ /* 0x040fe40000000000 */
[----:B------:R-:W-:Y:S02]  /*7280*/  @P1 VIADD R5, R0, 0x2310 ;  /* 0x0000231000051836 */ /* 0x000fe40000000000 */
[C---:B------:R-:W-:Y:S02]  /*7290*/  @P0 VIADD R7, R8.reuse, 0xfffffff0 ;  /* 0xfffffff008070836 */ /* 0x040fe40000000000 */
[C---:B------:R-:W-:Y:S02]  /*72a0*/  @P0 VIADD R6, R8.reuse, 0xff0 ;  /* 0x00000ff008060836 */ /* 0x040fe40000000000 */
[----:B------:R-:W-:Y:S01]  /*72b0*/  @P0 VIADD R5, R8, 0x1ff0 ;  /* 0x00001ff008050836 */ /* 0x000fe20000000000 */
[----:B------:R2:W2:Y:S04]  /*72c0*/  @P1 LDS.128 R180, [R7] ;  /* 0x0000000007b41984 */ /* 0x0004a80000000c00 */
[----:B------:R2:W2:Y:S04]  /*72d0*/  @P1 LDS.128 R196, [R6] ;  /* 0x0000000006c41984 */ /* 0x0004a80000000c00 */
[----:B------:R2:W2:Y:S01]  /*72e0*/  @P1 LDS.128 R172, [R5] ;  /* 0x0000000005ac1984 */ /* 0x0004a20000000c00 */
[C---:B-1----:R-:W-:Y:S02]  /*72f0*/  @P1 VIADD R4, R0.reuse, 0x3310 ;  /* 0x0000331000041836 */ /* 0x042fe40000000000 */
[----:B------:R-:W-:Y:S02]  /*7300*/  @P1 VIADD R0, R0, 0x4310 ;  /* 0x0000431000001836 */ /* 0x000fe40000000000 */
[C---:B------:R-:W-:Y:S02]  /*7310*/  @P0 VIADD R4, R8.reuse, 0x2ff0 ;  /* 0x00002ff008040836 */ /* 0x040fe40000000000 */
[----:B------:R-:W-:Y:S03]  /*7320*/  @P0 VIADD R0, R8, 0x3ff0 ;  /* 0x00003ff008000836 */ /* 0x000fe60000000000 */
[----:B------:R1:W1:Y:S04]  /*7330*/  @P1 LDS.128 R164, [R4] ;  /* 0x0000000004a41984 */ /* 0x0002680000000c00 */
[----:B------:R1:W1:Y:S01]  /*7340*/  @P1 LDS.128 R152, [R0] ;  /* 0x0000000000981984 */ /* 0x0002620000000c00 */
[----:B------:R-:W-:Y:S01]  /*7350*/  @!PT LDS RZ, [RZ] ;  /* 0x00000000fffff984 */ /* 0x000fe20000000800 */
[----:B------:R-:W-:Y:S01]  /*7360*/  @!PT LDS RZ, [RZ] ;  /* 0x00000000fffff984 */ /* 0x000fe20000000800 */
[----:B------:R-:W-:Y:S01]  /*7370*/  @!PT LDS RZ, [RZ] ;  /* 0x00000000fffff984 */ /* 0x000fe20000000800 */
[----:B------:R-:W-:Y:S01]  /*7380*/  @!PT LDS RZ, [RZ] ;  /* 0x00000000fffff984 */ /* 0x000fe20000000800 */
[----:B------:R5:W-:Y:S06]  /*7390*/  MEMBAR.ALL.CTA ;  /* 0x0000000000007992 */ /* 0x000bec0000008000 */
[----:B-----5:R-:W5:Y:S02]  /*73a0*/  FENCE.VIEW.ASYNC.S ;  /* 0x00000000000073c6 */ /* 0x020f640000000000 */
[----:B-----5:R-:W-:Y:S01]  /*73b0*/  SYNCS.ARRIVE.TRANS64.RED.A1T0 RZ, [UR4], RZ ;  /* 0x000000ffffff79a7 */ /* 0x020fe20008100404 */
[----:B--2---:R-:W-:Y:S05]  /*73c0*/  LOP3.LUT R9, R9, 0x1, RZ, 0x3c, !PT ;  /* 0x0000000109097812 */ /* 0x004fea00078e3cff */
[----:B-1--4-:R2:W-:Y:S02]  /*73d0*/  STL [R1+0x4], R9 ;  /* 0x0000040901007387 */ /* 0x0125e40000100800 */
.L_x_126:
[----:B------:R-:W-:Y:S05]  /*73e0*/  BSYNC B1 ;  /* 0x0000000000017941 */ /* 0x000fea0003800000 */
.L_x_125:
[----:B------:R-:W1:Y:S01]  /*73f0*/  S2R R4, SR_TID.X ;  /* 0x0000000000047919 */ /* 0x000e620000002100 */
[----:B------:R-:W-:Y:S04]  /*7400*/  IMAD.U32 R0, RZ, RZ, UR43 ;  /* 0x0000002bff007e24 */ /* 0x000fe8000f8e00ff */
[----:B------:R-:W-:Y:S05]  /*7410*/  IMAD R16, R0, 0xa0, R2 ;  /* 0x000000a000107824 */ /* 0x000fea00078e0202 */
[----:B------:R-:W-:Y:S02]  /*7420*/  SHF.R.U32.HI R0, RZ, 0x15, R16 ;  /* 0x00000015ff007819 */ /* 0x000fe40000011610 */
[----:B-1----:R-:W-:Y:S04]  /*7430*/  SHF.R.U32.HI R18, RZ, 0x5, R4 ;  /* 0x00000005ff127819 */ /* 0x002fe80000011604 */
[----:B------:R-:W-:Y:S01]  /*7440*/  LOP3.LUT P0, RZ, R0, 0x3, R18, 0x48, !PT ;  /* 0x0000000300ff7812 */ /* 0x000fe20007804812 */
[----:B------:R-:W-:Y:S01]  /*7450*/  @!UPT UIADD3 URZ, UPT, UPT, URZ, URZ, URZ ;  /* 0x000000fffffff290 */ /* 0x000fe2000fffe0ff */
[----:B------:R-:W-:Y:S11]  /*7460*/  @P4 BRA `(.L_x_130) ;  /* 0x0000000000084947 */ /* 0x000ff60003800000 */
[----:B------:R-:W1:Y:S02]  /*7470*/  SYNCS.PHASECHK.TRANS64.TRYWAIT P1, [R17+URZ+0x200], R3 ;  /* 0x00020003110075a7 */ /* 0x000e6400080211ff */
[----:B-1----:R-:W-:Y:S05]  /*7480*/  @!P1 BRA `(.L_x_131) ;  /* 0x0000004400e89947 */ /* 0x002fea0003800000 */
.L_x_130:
[----:B------:R-:W-:Y:S05]  /*7490*/  @!P0 BRA `(.L_x_132) ;  /* 0x0000000000408947 */ /* 0x000fea0003800000 */
[----:B------:R-:W4:Y:S01]  /*74a0*/  LDCU.64 UR8, c[0x4][0x70] ;  /* 0x01000e00ff0877ac */ /* 0x000f220008000a00 */
[----:B------:R-:W-:Y:S01]  /*74b0*/  MOV R15, 0x0 ;  /* 0x00000000000f7802 */ /* 0x000fe20000000f00 */
[----:B------:R-:W-:Y:S02]  /*74c0*/  HFMA2 R12, -RZ, RZ, 0, 5.9604644775390625e-08 ;  /* 0x00000001ff0c7431 */ /* 0x000fe400000001ff */
[----:B------:R-:W-:Y:S02]  /*74d0*/  IMAD.MOV.U32 R8, RZ, RZ, 0x192 ;  /* 0x00000192ff087424 */ /* 0x000fe400078e00ff */
[----:B------:R-:W-:Y:S01]  /*74e0*/  IMAD.MOV.U32 R13, RZ, RZ, RZ ;  /* 0x000000ffff0d7224 */ /* 0x000fe200078e00ff */
[----:B------:R-:W5:Y:S01]  /*74f0*/  LDCU.64 UR6, c[0x4][0x78] ;  /* 0x01000f00ff0677ac */ /* 0x000f620008000a00 */
[----:B------:R-:W1:Y:S01]  /*7500*/  LDC.64 R14, c[0x4][R15] ;  /* 0x010000000f0e7b82 */ /* 0x000e620000000a00 */
[----:B------:R-:W2:Y:S01]  /*7510*/  LDCU.64 UR4, c[0x4][0x10] ;  /* 0x01000200ff0477ac */ /* 0x000ea20008000a00 */
[----:B----4-:R-:W-:Y:S01]  /*7520*/  MOV R5, UR9 ;  /* 0x0000000900057c02 */ /* 0x010fe20008000f00 */
[----:B------:R-:W-:Y:S01]  /*7530*/  IMAD.U32 R4, RZ, RZ, UR8 ;  /* 0x00000008ff047e24 */ /* 0x000fe2000f8e00ff */
[----:B-----5:R-:W-:Y:S01]  /*7540*/  MOV R7, UR7 ;  /* 0x0000000700077c02 */ /* 0x020fe20008000f00 */
[----:B------:R-:W-:Y:S01]  /*7550*/  IMAD.U32 R6, RZ, RZ, UR6 ;  /* 0x00000006ff067e24 */ /* 0x000fe2000f8e00ff */
[----:B--2---:R-:W-:Y:S01]  /*7560*/  MOV R11, UR5 ;  /* 0x00000005000b7c02 */ /* 0x004fe20008000f00 */
[----:B------:R-:W-:Y:S02]  /*7570*/  IMAD.U32 R10, RZ, RZ, UR4 ;  /* 0x00000004ff0a7e24 */ /* 0x000fe4000f8e00ff */
[----:B------:R-:W-:Y:S07]  /*7580*/  LEPC R20, `(.L_x_132) ;  /* 0x000000001014794e */ /* 0x000fee0000000000 */
[----:B-1-3--:R-:W-:Y:S05]  /*7590*/  CALL.ABS.NOINC R14 ;  /* 0x000000000e007343 */ /* 0x00afea0003c00000 */
.L_x_132:
[----:B------:R-:W-:Y:S05]  /*75a0*/  WARPSYNC.ALL ;  /* 0x0000000000007948 */ /* 0x000fea0003800000 */
[C---:B------:R-:W-:Y:S01]  /*75b0*/  R2UR UR4, R16.reuse ;  /* 0x00000000100472ca */ /* 0x040fe200000e0000 */
[----:B------:R-:W-:Y:S05]  /*75c0*/  VIADD R0, R16, 0x20 ;  /* 0x0000002010007836 */ /* 0x000fea0000000000 */
[----:B------:R-:W-:Y:S04]  /*75d0*/  SHF.R.U32.HI R0, RZ, 0x15, R0 ;  /* 0x00000015ff007819 */ /* 0x000fe80000011600 */
[----:B------:R-:W-:Y:S03]  /*75e0*/  LOP3.LUT P0, RZ, R0, 0x3, R18, 0x48, !PT ;  /* 0x0000000300ff7812 */ /* 0x000fe60007804812 */
[----:B------:R-:W4:Y:S10]  /*75f0*/  LDTM.x32 R120, tmem[UR4] ;  /* 0x00000004007879ee */ /* 0x000f3400082c0000 */
[----:B----4-:R-:W-:Y:S05]  /*7600*/  @!P0 BRA `(.L_x_133) ;  /* 0x0000000000408947 */ /* 0x010fea0003800000 */
        /* <DEDUP_REMOVED lines=16> */
.L_x_133:
[----:B------:R-:W-:Y:S05]  /*7710*/  WARPSYNC.ALL ;  /* 0x0000000000007948 */ /* 0x000fea0003800000 */
[C---:B------:R-:W-:Y:S01]  /*7720*/  R2UR UR4, R16.reuse ;  /* 0x00000000100472ca */ /* 0x040fe200000e0000 */
[----:B------:R-:W-:Y:S05]  /*7730*/  VIADD R0, R16, 0x40 ;  /* 0x0000004010007836 */ /* 0x000fea0000000000 */
[----:B------:R-:W-:Y:S04]  /*7740*/  SHF.R.U32.HI R0, RZ, 0x15, R0 ;  /* 0x00000015ff007819 */ /* 0x000fe80000011600 */
[----:B------:R-:W-:Y:S03]  /*7750*/  LOP3.LUT P0, RZ, R0, 0x3, R18, 0x48, !PT ;  /* 0x0000000300ff7812 */ /* 0x000fe60007804812 */
[----:B------:R-:W4:Y:S10]  /*7760*/  LDTM.x32 R88, tmem[UR4+0x20] ;  /* 0x00002004005879ee */ /* 0x000f3400082c0000 */
        /* <DEDUP_REMOVED lines=17> */
.L_x_134:
        /* <DEDUP_REMOVED lines=23> */
.L_x_135:
        /* <DEDUP_REMOVED lines=23> */
.L_x_136:
[----:B------:R-:W4:Y:S01]  /*7b60*/  S2R R18, SR_TID.X ;  /* 0x0000000000127919 */ /* 0x000f220000002100 */
[----:B------:R-:W-:Y:S05]  /*7b70*/  WARPSYNC.ALL ;  /* 0x0000000000007948 */ /* 0x000fea0003800000 */
[----:B----4-:R-:W-:Y:S02]  /*7b80*/  LOP3.LUT P1, RZ, R18, 0x60, RZ, 0xc0, !PT ;  /* 0x0000006012ff7812 */ /* 0x010fe4000782c0ff */
[----:B------:R-:W-:Y:S01]  /*7b90*/  F2FP.F16.E4M3.UNPACK_B R14, R186 ;  /* 0x000000baff0e723e */ /* 0x000fe200020006ff */
[C---:B---3--:R-:W-:Y:S01]  /*7ba0*/  FMUL R160, R162.reuse, R34 ;  /* 0x00000022a2a07220 */ /* 0x048fe20000400000 */
[----:B-1----:R-:W-:Y:S01]  /*7bb0*/  F2FP.F16.E4M3.UNPACK_B R3, R186.H1 ;  /* 0x000000baff03723e */ /* 0x002fe200030006ff */
[C---:B------:R-:W-:Y:S01]  /*7bc0*/  FMUL R161, R162.reuse, R35 ;  /* 0x00000023a2a17220 */ /* 0x040fe20000400000 */
[----:B------:R-:W-:Y:S01]  /*7bd0*/  F2FP.F16.E4M3.UNPACK_B R0, R187 ;  /* 0x000000bbff00723e */ /* 0x000fe200020006ff */
[----:B------:R-:W-:Y:S01]  /*7be0*/  FMUL R151, R162, R151 ;  /* 0x00000097a2977220 */ /* 0x000fe20000400000 */
[----:B------:R-:W-:Y:S01]  /*7bf0*/  R2UR UR4, R16 ;  /* 0x00000000100472ca */ /* 0x000fe200000e0000 */
[C---:B------:R-:W-:Y:S01]  /*7c00*/  FMUL R88, R162.reuse, R88 ;  /* 0x00000058a2587220 */ /* 0x040fe20000400000 */
[----:B------:R-:W-:Y:S01]  /*7c10*/  F2FP.F16.E4M3.UNPACK_B R5, R184 ;  /* 0x000000b8ff05723e */ /* 0x000fe200020006ff */
[----:B------:R-:W-:Y:S01]  /*7c20*/  FMUL R89, R162, R89 ;  /* 0x00000059a2597220 */ /* 0x000fe20000400000 */
[----:B------:R-:W-:Y:S01]  /*7c30*/  PRMT R4, R14, 0x7610, R4 ;  /* 0x000076100e047816 */ /* 0x000fe20000000004 */
[C---:B------:R-:W-:Y:S01]  /*7c40*/  FMUL R92, R162.reuse, R92 ;  /* 0x0000005ca25c7220 */ /* 0x040fe20000400000 */
[-C--:B------:R-:W-:Y:S01]  /*7c50*/  F2FP.F16.E4M3.UNPACK_B R251, R180.reuse ;  /* 0x000000b4fffb723e */ /* 0x080fe200020006ff */
[C---:B------:R-:W-:Y:S01]  /*7c60*/  FMUL R93, R162.reuse, R93 ;  /* 0x0000005da25d7220 */ /* 0x040fe20000400000 */
[----:B------:R-:W-:Y:S01]  /*7c70*/  F2FP.F16.E4M3.UNPACK_B R250, R180.H1 ;  /* 0x000000b4fffa723e */ /* 0x000fe200030006ff */
[C---:B------:R-:W-:Y:S01]  /*7c80*/  FMUL R96, R162.reuse, R96 ;  /* 0x00000060a2607220 */ /* 0x040fe20000400000 */
[C---:B------:R-:W-:Y:S01]  /*7c90*/  PRMT R11, R3.reuse, 0x7632, R11 ;  /* 0x00007632030b7816 */ /* 0x040fe2000000000b */
[C---:B------:R-:W-:Y:S01]  /*7ca0*/  FMUL R97, R162.reuse, R97 ;  /* 0x00000061a2617220 */ /* 0x040fe20000400000 */
[----:B------:R-:W-:Y:S01]  /*7cb0*/  PRMT R10, R3, 0x7610, R10 ;  /* 0x00007610030a7816 */ /* 0x000fe2000000000a */
[----:B------:R-:W-:Y:S01]  /*7cc0*/  FMUL R3, R162, R121 ;  /* 0x00000079a2037220 */ /* 0x000fe20000400000 */
[----:B------:R-:W-:Y:S01]  /*7cd0*/  PRMT R13, R0, 0x7632, R13 ;  /* 0x00007632000d7816 */ /* 0x000fe2000000000d */
[----:B------:R-:W-:Y:S01]  /*7ce0*/  FMUL R121, R162, R125 ;  /* 0x0000007da2797220 */ /* 0x000fe20000400000 */
[----:B------:R-:W-:Y:S01]  /*7cf0*/  PRMT R12, R0, 0x7610, R12 ;  /* 0x00007610000c7816 */ /* 0x000fe2000000000c */
[C---:B------:R-:W-:Y:S01]  /*7d00*/  FMUL R0, R162.reuse, R120 ;  /* 0x00000078a2007220 */ /* 0x040fe20000400000 */
[-C--:B------:R-:W-:Y:S01]  /*7d10*/  F2FP.F16.E4M3.UNPACK_B R249, R181.reuse ;  /* 0x000000b5fff9723e */ /* 0x080fe200020006ff */
[C---:B------:R-:W-:Y:S01]  /*7d20*/  FMUL R120, R162.reuse, R124 ;  /* 0x0000007ca2787220 */ /* 0x040fe20000400000 */
[----:B------:R-:W-:Y:S01]  /*7d30*/  F2FP.F16.E4M3.UNPACK_B R248, R181.H1 ;  /* 0x000000b5fff8723e */ /* 0x000fe200030006ff */
[C---:B------:R-:W-:Y:S01]  /*7d40*/  FMUL R124, R162.reuse, R128 ;  /* 0x00000080a27c7220 */ /* 0x040fe20000400000 */
[-C--:B------:R-:W-:Y:S01]  /*7d50*/  F2FP.F16.E4M3.UNPACK_B R247, R182.reuse ;  /* 0x000000b6fff7723e */ /* 0x080fe200020006ff */
[C---:B------:R-:W-:Y:S01]  /*7d60*/  FMUL R125, R162.reuse, R129 ;  /* 0x00000081a27d7220 */ /* 0x040fe20000400000 */
[----:B------:R-:W-:Y:S01]  /*7d70*/  F2FP.F16.E4M3.UNPACK_B R180, R182.H1 ;  /* 0x000000b6ffb4723e */ /* 0x000fe200030006ff */
[C---:B------:R-:W-:Y:S01]  /*7d80*/  FMUL R128, R162.reuse, R132 ;  /* 0x00000084a2807220 */ /* 0x040fe20000400000 */
[----:B------:R-:W-:Y:S01]  /*7d90*/  F2FP.F16.E4M3.UNPACK_B R8, R184.H1 ;  /* 0x000000b8ff08723e */ /* 0x000fe200030006ff */
        /* <DEDUP_REMOVED lines=18> */
[----:B------:R-:W-:Y:S01]  /*7ec0*/  FMUL R145, R162, R149 ;  /* 0x00000095a2917220 */ /* 0x000fe20000400000 */
[----:B------:R-:W-:Y:S01]  /*7ed0*/  PRMT R173, R4, 0x7610, R173 ;  /* 0x0000761004ad7816 */ /* 0x000fe200000000ad */
[--C-:B------:R-:W-:Y:S01]  /*7ee0*/  HADD2.F32 R4, -RZ, R5.reuse.H0_H0 ;  /* 0x20000005ff047230 */ /* 0x100fe20000004100 */
[-C--:B------:R-:W-:Y:S01]  /*7ef0*/  F2FP.F16.E4M3.UNPACK_B R219, R170.reuse ;  /* 0x000000aaffdb723e */ /* 0x080fe200020006ff */
[----:B------:R-:W-:Y:S01]  /*7f00*/  HADD2.F32 R5, -RZ, R5.H1_H1 ;  /* 0x30000005ff057230 */ /* 0x000fe20000004100 */
[----:B------:R-:W-:Y:S01]  /*7f10*/  F2FP.F16.E4M3.UNPACK_B R220, R170.H1 ;  /* 0x000000aaffdc723e */ /* 0x000fe200030006ff */
[C---:B------:R-:W-:Y:S01]  /*7f20*/  FMUL R149, R162.reuse, R25 ;  /* 0x00000019a2957220 */ /* 0x040fe20000400000 */
[-C--:B------:R-:W-:Y:S01]  /*7f30*/  F2FP.F16.E4M3.UNPACK_B R185, R189.reuse ;  /* 0x000000bdffb9723e */ /* 0x080fe200020006ff */
[C---:B------:R-:W-:Y:S01]  /*7f40*/  FFMA R0, R163.reuse, R4, R0 ;  /* 0x00000004a3007223 */ /* 0x040fe20000000000 */
[----:B------:R-:W-:Y:S01]  /*7f50*/  F2FP.F16.E4M3.UNPACK_B R186, R189.H1 ;  /* 0x000000bdffba723e */ /* 0x000fe200030006ff */
[----:B------:R-:W-:Y:S01]  /*7f60*/  FFMA R3, R163, R5, R3 ;  /* 0x00000005a3037223 */ /* 0x000fe20000000003 */
[----:B------:R-:W-:Y:S01]  /*7f70*/  F2FP.F16.E4M3.UNPACK_B R187, R190 ;  /* 0x000000beffbb723e */ /* 0x000fe200020006ff */
[C---:B------:R-:W-:Y:S01]  /*7f80*/  FMUL R100, R162.reuse, R100 ;  /* 0x00000064a2647220 */ /* 0x040fe20000400000 */
[----:B------:R-:W-:Y:S01]  /*7f90*/  F2FP.F16.E4M3.UNPACK_B R188, R190.H1 ;  /* 0x000000beffbc723e */ /* 0x000fe200030006ff */
[C---:B------:R-:W-:Y:S01]  /*7fa0*/  FMUL R101, R162.reuse, R101 ;  /* 0x00000065a2657220 */ /* 0x040fe20000400000 */
[----:B------:R-:W-:Y:S01]  /*7fb0*/  IADD3 R170, PT, PT, R17, 0x218, RZ ;  /* 0x0000021811aa7810 */ /* 0x000fe20007ffe0ff */
[C---:B------:R-:W-:Y:S01]  /*7fc0*/  FMUL R104, R162.reuse, R104 ;  /* 0x00000068a2687220 */ /* 0x040fe20000400000 */
[----:B------:R-:W-:Y:S01]  /*7fd0*/  F2FP.F16.E4M3.UNPACK_B R189, R191 ;  /* 0x000000bfffbd723e */ /* 0x000fe200020006ff */
[C---:B------:R-:W-:Y:S01]  /*7fe0*/  FMUL R105, R162.reuse, R105 ;  /* 0x00000069a2697220 */ /* 0x040fe20000400000 */
[----:B------:R-:W-:Y:S01]  /*7ff0*/  F2FP.F16.E4M3.UNPACK_B R190, R191.H1 ;  /* 0x000000bfffbe723e */ /* 0x000fe200030006ff */
[----:B------:R-:W-:Y:S01]  /*8000*/  FMUL R108, R162, R108 ;  /* 0x0000006ca26c7220 */ /* 0x000fe20000400000 */
[----:B--2---:R-:W-:Y:S01]  /*8010*/  PRMT R9, R14, 0x7632, R9 ;  /* 0x000076320e097816 */ /* 0x004fe20000000009 */
[----:B------:R-:W-:Y:S01]  /*8020*/  FMUL R109, R162, R109 ;  /* 0x0000006da26d7220 */ /* 0x000fe20000400000 */
[----:B------:R-:W-:Y:S01]  /*8030*/  LOP3.LUT R170, R170, 0xfefffff8, RZ, 0xc0, !PT ;  /* 0xfefffff8aaaa7812 */ /* 0x000fe200078ec0ff */
        /* <DEDUP_REMOVED lines=8> */
[C---:B------:R-:W-:Y:S01]  /*80c0*/  FMUL R56, R162.reuse, R56 ;  /* 0x00000038a2387220 */ /* 0x040fe20000400000 */
[-C--:B------:R-:W-:Y:S01]  /*80d0*/  F2FP.F16.E4M3.UNPACK_B R203, R178.reuse ;  /* 0x000000b2ffcb723e */ /* 0x080fe200020006ff */
[C---:B------:R-:W-:Y:S01]  /*80e0*/  FMUL R57, R162.reuse, R57 ;  /* 0x00000039a2397220 */ /* 0x040fe20000400000 */
[----:B------:R-:W-:Y:S01]  /*80f0*/  F2FP.F16.E4M3.UNPACK_B R204, R178.H1 ;  /* 0x000000b2ffcc723e */ /* 0x000fe200030006ff */
[C---:B------:R-:W-:Y:S01]  /*8100*/  FMUL R60, R162.reuse, R60 ;  /* 0x0000003ca23c7220 */ /* 0x040fe20000400000 */
[----:B------:R-:W-:Y:S01]  /*8110*/  PRMT R178, R11, 0x7610, R178 ;  /* 0x000076100bb27816 */ /* 0x000fe200000000b2 */
        /* <DEDUP_REMOVED lines=13> */
[----:B------:R-:W-:Y:S01]  /*81f0*/  F2FP.F16.E4M3.UNPACK_B R215, R168 ;  /* 0x000000a8ffd7723e */ /* 0x000fe200020006ff */
[C---:B------:R-:W-:Y:S01]  /*8200*/  FMUL R76, R162.reuse, R76 ;  /* 0x0000004ca24c7220 */ /* 0x040fe20000400000 */
[----:B------:R-:W-:Y:S01]  /*8210*/  F2FP.F16.E4M3.UNPACK_B R216, R168.H1 ;  /* 0x000000a8ffd8723e */ /* 0x000fe200030006ff */
[--C-:B------:R-:W-:Y:S01]  /*8220*/  HADD2.F32 R168, -RZ, R6.reuse.H0_H0 ;  /* 0x20000006ffa87230 */ /* 0x100fe20000004100 */
[----:B------:R-:W-:Y:S01]  /*8230*/  F2FP.F16.E4M3.UNPACK_B R217, R169 ;  /* 0x000000a9ffd9723e */ /* 0x000fe200020006ff */
[C---:B------:R-:W-:Y:S01]  /*8240*/  FMUL R77, R162.reuse, R77 ;  /* 0x0000004da24d7220 */ /* 0x040fe20000400000 */
[----:B------:R-:W-:Y:S01]  /*8250*/  F2FP.F16.E4M3.UNPACK_B R218, R169.H1 ;  /* 0x000000a9ffda723e */ /* 0x000fe200030006ff */
[----:B------:R-:W-:Y:S01]  /*8260*/  HADD2.F32 R169, -RZ, R6.H1_H1 ;  /* 0x30000006ffa97230 */ /* 0x000fe20000004100 */
        /* <DEDUP_REMOVED lines=19> */
[C---:B------:R-:W-:Y:S01]  /*83a0*/  FMUL R156, R162.reuse, R30 ;  /* 0x0000001ea29c7220 */ /* 0x040fe20000400000 */
[----:B------:R-:W-:Y:S01]  /*83b0*/  F2FP.F16.E4M3.UNPACK_B R233, R157 ;  /* 0x0000009dffe9723e */ /* 0x000fe200020006ff */
        /* <DEDUP_REMOVED lines=27> */
[----:B------:R-:W-:Y:S01]  /*8570*/  F2FP.F16.E4M3.UNPACK_B R213, R175 ;  /* 0x000000afffd5723e */ /* 0x000fe200020006ff */
[C---:B------:R-:W-:Y:S01]  /*8580*/  FMUL R49, R162.reuse, R49 ;  /* 0x00000031a2317220 */ /* 0x040fe20000400000 */
[----:B------:R-:W-:Y:S01]  /*8590*/  F2FP.F16.E4M3.UNPACK_B R214, R175.H1 ;  /* 0x000000afffd6723e */ /* 0x000fe200030006ff */
[----:B------:R-:W-:Y:S02]  /*85a0*/  HADD2.F32 R175, -RZ, R251.H1_H1 ;  /* 0x300000fbffaf7230 */ /* 0x000fe40000004100 */
[C---:B------:R-:W-:Y:S01]  /*85b0*/  FMUL R52, R162.reuse, R52 ;  /* 0x00000034a2347220 */ /* 0x040fe20000400000 */
[C---:B------:R-:W-:Y:S01]  /*85c0*/  FMUL R53, R162.reuse, R53 ;  /* 0x00000035a2357220 */ /* 0x040fe20000400000 */
[----:B------:R-:W-:Y:S01]  /*85d0*/  F2FP.F16.E4M3.UNPACK_B R191, R196 ;  /* 0x000000c4ffbf723e */ /* 0x000fe200020006ff */
[C---:B------:R-:W-:Y:S01]  /*85e0*/  FMUL R122, R162.reuse, R122 ;  /* 0x0000007aa27a7220 */ /* 0x040fe20000400000 */
[----:B------:R-:W-:Y:S01]  /*85f0*/  F2FP.F16.E4M3.UNPACK_B R193, R197 ;  /* 0x000000c5ffc1723e */ /* 0x000fe200020006ff */
[C---:B------:R-:W-:Y:S01]  /*8600*/  FMUL R123, R162.reuse, R123 ;  /* 0x0000007ba27b7220 */ /* 0x040fe20000400000 */
[----:B------:R-:W-:Y:S01]  /*8610*/  F2FP.F16.E4M3.UNPACK_B R194, R197.H1 ;  /* 0x000000c5ffc2723e */ /* 0x000fe200030006ff */
[C---:B------:R-:W-:Y:S01]  /*8620*/  FFMA R122, R163.reuse, R164, R122 ;  /* 0x000000a4a37a7223 */ /* 0x040fe2000000007a */
[----:B------:R-:W-:Y:S01]  /*8630*/  HADD2.F32 R164, -RZ, R179.H0_H0 ;  /* 0x200000b3ffa47230 */ /* 0x000fe20000004100 */
[----:B------:R-:W-:Y:S01]  /*8640*/  F2FP.F16.E4M3.UNPACK_B R197, R199 ;  /* 0x000000c7ffc5723e */ /* 0x000fe200020006ff */
[----:B------:R-:W-:Y:S02]  /*8650*/  HADD2.F32 R179, -RZ, R247.H1_H1 ;  /* 0x300000f7ffb37230 */ /* 0x000fe40000004100 */
[C---:B------:R-:W-:Y:S01]  /*8660*/  FFMA R123, R163.reuse, R165, R123 ;  /* 0x000000a5a37b7223 */ /* 0x040fe2000000007b */
[----:B------:R-:W-:Y:S02]  /*8670*/  HADD2.F32 R165, -RZ, R177.H0_H0 ;  /* 0x200000b1ffa57230 */ /* 0x000fe40000004100 */
[C---:B------:R-:W-:Y:S01]  /*8680*/  FFMA R120, R163.reuse, R166, R120 ;  /* 0x000000a6a3787223 */ /* 0x040fe20000000078 */
[----:B------:R-:W-:Y:S02]  /*8690*/  HADD2.F32 R166, -RZ, R252.H0_H0 ;  /* 0x200000fcffa67230 */ /* 0x000fe40000004100 */
[C---:B------:R-:W-:Y:S01]  /*86a0*/  FFMA R121, R163.reuse, R167, R121 ;  /* 0x000000a7a3797223 */ /* 0x040fe20000000079 */
[----:B------:R-:W-:Y:S01]  /*86b0*/  HADD2.F32 R167, -RZ, R251.H0_H0 ;  /* 0x200000fbffa77230 */ /* 0x000fe20000004100 */
[----:B------:R-:W-:Y:S01]  /*86c0*/  F2FP.F16.E4M3.UNPACK_B R195, R198 ;  /* 0x000000c6ffc3723e */ /* 0x000fe200020006ff */
[--C-:B------:R-:W-:Y:S02]  /*86d0*/  HADD2.F32 R177, -RZ, R249.reuse.H1_H1 ;  /* 0x300000f9ffb17230 */ /* 0x100fe40000004100 */
[C---:B------:R-:W-:Y:S01]  /*86e0*/  FMUL R126, R162.reuse, R126 ;  /* 0x0000007ea27e7220 */ /* 0x040fe20000400000 */
[C---:B------:R-:W-:Y:S01]  /*86f0*/  FMUL R127, R162.reuse, R127 ;  /* 0x0000007fa27f7220 */ /* 0x040fe20000400000 */
[----:B------:R-:W-:Y:S01]  /*8700*/  F2FP.F16.E4M3.UNPACK_B R221, R171 ;  /* 0x000000abffdd723e */ /* 0x000fe200020006ff */
[C---:B------:R-:W-:Y:S01]  /*8710*/  FMUL R130, R162.reuse, R130 ;  /* 0x00000082a2827220 */ /* 0x040fe20000400000 */
[C---:B------:R-:W-:Y:S01]  /*8720*/  FFMA R126, R163.reuse, R168, R126 ;  /* 0x000000a8a37e7223 */ /* 0x040fe2000000007e */
[----:B------:R-:W-:Y:S02]  /*8730*/  HADD2.F32 R168, -RZ, R250.H0_H0 ;  /* 0x200000faffa87230 */ /* 0x000fe40000004100 */
[----:B------:R-:W-:Y:S01]  /*8740*/  FFMA R127, R163, R169, R127 ;  /* 0x000000a9a37f7223 */ /* 0x000fe2000000007f */
[----:B------:R-:W-:Y:S01]  /*8750*/  HADD2.F32 R169, -RZ, R249.H0_H0 ;  /* 0x200000f9ffa97230 */ /* 0x000fe20000004100 */
[----:B------:R-:W-:Y:S01]  /*8760*/  F2FP.F16.E4M3.UNPACK_B R222, R171.H1 ;  /* 0x000000abffde723e */ /* 0x000fe200030006ff */
[----:B------:R-:W-:Y:S02]  /*8770*/  HADD2.F32 R171, -RZ, R172.H0_H0 ;  /* 0x200000acffab7230 */ /* 0x000fe40000004100 */
[C---:B------:R-:W-:Y:S01]  /*8780*/  FMUL R131, R162.reuse, R131 ;  /* 0x00000083a2837220 */ /* 0x040fe20000400000 */
[----:B------:R-:W-:Y:S01]  /*8790*/  HADD2.F32 R172, -RZ, R178.H0_H0 ;  /* 0x200000b2ffac7230 */ /* 0x000fe20000004100 */
[----:B------:R-:W-:Y:S01]  /*87a0*/  F2FP.SATFINITE.E4M3.F32.PACK_AB_MERGE_C R126, R127, R126, RZ ;  /* 0x0000007e7f7e723e */ /* 0x000fe200048070ff */
[----:B------:R-:W-:Y:S01]  /*87b0*/  HADD2.F32 R178, -RZ, R248.H1_H1 ;  /* 0x300000f8ffb27230 */ /* 0x000fe20000004100 */
[----:B------:R-:W-:Y:S01]  /*87c0*/  F2FP.F16.E4M3.UNPACK_B R211, R174 ;  /* 0x000000aeffd3723e */ /* 0x000fe200020006ff */
[C---:B------:R-:W-:Y:S01]  /*87d0*/  FMUL R134, R162.reuse, R134 ;  /* 0x00000086a2867220 */ /* 0x040fe20000400000 */
[----:B------:R-:W-:Y:S01]  /*87e0*/  F2FP.SATFINITE.E4M3.F32.PACK_AB_MERGE_C R249, R121, R120, R126 ;  /* 0x0000007879f9723e */ /* 0x000fe2000480707e */
[C---:B------:R-:W-:Y:S01]  /*87f0*/  FMUL R135, R162.reuse, R135 ;  /* 0x00000087a2877220 */ /* 0x040fe20000400000 */
        /* <DEDUP_REMOVED lines=47> */
[----:B------:R-:W-:Y:S01]  /*8af0*/  FMUL R55, R162, R55 ;  /* 0x00000037a2377220 */ /* 0x000fe20000400000 */
[----:B------:R-:W-:Y:S01]  /*8b00*/  F2FP.F16.E4M3.UNPACK_B R192, R196.H1 ;  /* 0x000000c4ffc0723e */ /* 0x000fe200030006ff */
[----:B------:R-:W-:Y:S01]  /*8b10*/  UIADD3 UR6, UPT, UPT, UR43, 0x1, URZ ;  /* 0x000000012b067890 */ /* 0x000fe2000fffe0ff */
[----:B------:R-:W-:Y:S01]  /*8b20*/  F2FP.F16.E4M3.UNPACK_B R196, R198.H1 ;  /* 0x000000c6ffc4723e */ /* 0x000fe200030006ff */
[----:B------:R-:W-:Y:S01]  /*8b30*/  BSSY.RECONVERGENT B0, `(.L_x_137) ;  /* 0x00001dd000007945 */ /* 0x000fe20003800200 */
[----:B------:R-:W-:Y:S02]  /*8b40*/  F2FP.F16.E4M3.UNPACK_B R198, R199.H1 ;  /* 0x000000c7ffc6723e */ /* 0x000fe400030006ff */
[----:B------:R-:W-:Y:S02]  /*8b50*/  F2FP.F16.E4M3.UNPACK_B R199, R176 ;  /* 0x000000b0ffc7723e */ /* 0x000fe400020006ff */
[----:B------:R-:W-:Y:S02]  /*8b60*/  PRMT R176, R13, 0x7610, R176 ;  /* 0x000076100db07816 */ /* 0x000fe400000000b0 */
[----:B------:R-:W1:Y:S01]  /*8b70*/  LDTM.x32 R4, tmem[UR4+0x80] ;  /* 0x00008004000479ee */ /* 0x000e6200082c0000 */
[----:B------:R-:W-:Y:S01]  /*8b80*/  NOP ;  /* 0x0000000000007918 */ /* 0x000fe20000000000 */
[----:B-1----:R1:W-:Y:S01]  /*8b90*/  SYNCS.ARRIVE.TRANS64.RED.A1T0 RZ, [R170+URZ], RZ ;  /* 0x000000ffaaff79a7 */ /* 0x0023e200081004ff */
[----:B------:R-:W-:Y:S01]  /*8ba0*/  F2FP.F16.E4M3.UNPACK_B R212, R174.H1 ;  /* 0x000000aeffd4723e */ /* 0x000fe200030006ff */
[----:B------:R-:W-:Y:S02]  /*8bb0*/  HADD2.F32 R174, -RZ, R252.H1_H1 ;  /* 0x300000fcffae7230 */ /* 0x000fe40000004100 */
[----:B------:R-:W2:Y:S01]  /*8bc0*/  S2R R252, SR_TID.X ;  /* 0x0000000000fc7919 */ /* 0x000ea20000002100 */
[----:B-1----:R-:W-:Y:S02]  /*8bd0*/  HADD2.F32 R170, -RZ, R173.H0_H0 ;  /* 0x200000adffaa7230 */ /* 0x002fe40000004100 */
[----:B------:R-:W-:Y:S02]  /*8be0*/  HADD2.F32 R173, -RZ, R176.H0_H0 ;  /* 0x200000b0ffad7230 */ /* 0x000fe40000004100 */
[----:B------:R-:W-:Y:S02]  /*8bf0*/  HADD2.F32 R176, -RZ, R250.H1_H1 ;  /* 0x300000faffb07230 */ /* 0x000fe40000004100 */
[C---:B------:R-:W-:Y:S01]  /*8c00*/  FFMA R124, R163.reuse, R170, R124 ;  /* 0x000000aaa37c7223 */ /* 0x040fe2000000007c */
[----:B------:R-:W-:Y:S02]  /*8c10*/  HADD2.F32 R170, -RZ, R248.H0_H0 ;  /* 0x200000f8ffaa7230 */ /* 0x000fe40000004100 */
[----:B------:R-:W-:Y:S01]  /*8c20*/  FFMA R125, R163, R171, R125 ;  /* 0x000000aba37d7223 */ /* 0x000fe2000000007d */
[----:B------:R-:W-:Y:S01]  /*8c30*/  HADD2.F32 R171, -RZ, R247.H0_H0 ;  /* 0x200000f7ffab7230 */ /* 0x000fe20000004100 */
[----:B------:R-:W-:Y:S01]  /*8c40*/  F2FP.SATFINITE.E4M3.F32.PACK_AB_MERGE_C R248, R123, R122, RZ ;  /* 0x0000007a7bf8723e */ /* 0x000fe200048070ff */
[----:B------:R-:W-:Y:S02]  /*8c50*/  HADD2.F32 R122, -RZ, R246.H0_H0 ;  /* 0x200000f6ff7a7230 */ /* 0x000fe40000004100 */
[----:B------:R-:W-:Y:S01]  /*8c60*/  FFMA R130, R163, R164, R130 ;  /* 0x000000a4a3827223 */ /* 0x000fe20000000082 */
[--C-:B------:R-:W-:Y:S01]  /*8c70*/  HADD2.F32 R164, -RZ, R180.reuse.H0_H0 ;  /* 0x200000b4ffa47230 */ /* 0x100fe20000004100 */
[----:B------:R-:W-:Y:S01]  /*8c80*/  F2FP.SATFINITE.E4M3.F32.PACK_AB_MERGE_C R248, R3, R0, R248 ;  /* 0x0000000003f8723e */ /* 0x000fe200048070f8 */
[----:B------:R-:W-:Y:S01]  /*8c90*/  HADD2.F32 R180, -RZ, R180.H1_H1 ;  /* 0x300000b4ffb47230 */ /* 0x000fe20000004100 */
[C---:B--2---:R-:W-:Y:S01]  /*8ca0*/  SHF.L.U32 R247, R252.reuse, 0x5, RZ ;  /* 0x00000005fcf77819 */ /* 0x044fe200000006ff */
[----:B------:R-:W-:Y:S02]  /*8cb0*/  HADD2.F32 R123, -RZ, R246.H1_H1 ;  /* 0x300000f6ff7b7230 */ /* 0x000fe40000004100 */
[C---:B------:R-:W-:Y:S01]  /*8cc0*/  FFMA R131, R163.reuse, R172, R131 ;  /* 0x000000aca3837223 */ /* 0x040fe20000000083 */
[--C-:B------:R-:W-:Y:S02]  /*8cd0*/  HADD2.F32 R172, -RZ, R181.reuse.H0_H0 ;  /* 0x200000b5ffac7230 */ /* 0x100fe40000004100 */
[C---:B------:R-:W-:Y:S01]  /*8ce0*/  FFMA R128, R163.reuse, R165, R128 ;  /* 0x000000a5a3807223 */ /* 0x040fe20000000080 */
[----:B------:R-:W-:Y:S02]  /*8cf0*/  HADD2.F32 R181, -RZ, R181.H1_H1 ;  /* 0x300000b5ffb57230 */ /* 0x000fe40000004100 */
[----:B------:R-:W-:Y:S01]  /*8d00*/  FFMA R129, R163, R173, R129 ;  /* 0x000000ada3817223 */ /* 0x000fe20000000081 */
[--C-:B------:R-:W-:Y:S01]  /*8d10*/  HADD2.F32 R165, -RZ, R182.reuse.H0_H0 ;  /* 0x200000b6ffa57230 */ /* 0x100fe20000004100 */
[----:B------:R-:W-:Y:S01]  /*8d20*/  LOP3.LUT P0, RZ, R247, 0x80, RZ, 0xc0, !PT ;  /* 0x00000080f7ff7812 */ /* 0x000fe2000780c0ff */
[----:B------:R-:W-:Y:S01]  /*8d30*/  HADD2.F32 R182, -RZ, R182.H1_H1 ;  /* 0x300000b6ffb67230 */ /* 0x000fe20000004100 */
[----:B------:R-:W-:Y:S01]  /*8d40*/  F2FP.SATFINITE.E4M3.F32.PACK_AB_MERGE_C R130, R131, R130, RZ ;  /* 0x000000828382723e */ /* 0x000fe200048070ff */
[--C-:B------:R-:W-:Y:S02]  /*8d50*/  HADD2.F32 R173, -RZ, R183.reuse.H0_H0 ;  /* 0x200000b7ffad7230 */ /* 0x100fe40000004100 */
[----:B------:R-:W-:Y:S01]  /*8d60*/  FFMA R134, R163, R166, R134 ;  /* 0x000000a6a3867223 */ /* 0x000fe20000000086 */
[----:B------:R-:W-:Y:S01]  /*8d70*/  HADD2.F32 R183, -RZ, R183.H1_H1 ;  /* 0x300000b7ffb77230 */ /* 0x000fe20000004100 */
[----:B------:R-:W-:Y:S01]  /*8d80*/  F2FP.SATFINITE.E4M3.F32.PACK_AB_MERGE_C R250, R125, R124, R130 ;  /* 0x0000007c7dfa723e */ /* 0x000fe20004807082 */
[--C-:B------:R-:W-:Y:S02]  /*8d90*/  HADD2.F32 R166, -RZ, R184.reuse.H0_H0 ;  /* 0x200000b8ffa67230 */ /* 0x100fe40000004100 */
[C---:B------:R-:W-:Y:S01]  /*8da0*/  FFMA R135, R163.reuse, R174, R135 ;  /* 0x000000aea3877223 */ /* 0x040fe20000000087 */
[----:B------:R-:W-:Y:S02]  /*8db0*/  HADD2.F32 R184, -RZ, R184.H1_H1 ;  /* 0x300000b8ffb87230 */ /* 0x000fe40000004100 */
[C---:B------:R-:W-:Y:S01]  /*8dc0*/  FFMA R132, R163.reuse, R167, R132 ;  /* 0x000000a7a3847223 */ /* 0x040fe20000000084 */
[--C-:B------:R-:W-:Y:S02]  /*8dd0*/  HADD2.F32 R174, -RZ, R185.reuse.H0_H0 ;  /* 0x200000b9ffae7230 */ /* 0x100fe40000004100 */
[----:B------:R-:W-:Y:S01]  /*8de0*/  FFMA R133, R163, R175, R133 ;  /* 0x000000afa3857223 */ /* 0x000fe20000000085 */
        /* <DEDUP_REMOVED lines=75> */
[----:B------:R-:W-:Y:S01]  /*92a0*/  FFMA R103, R163, R190, R103 ;  /* 0x000000bea3677223 */ /* 0x000fe20000000067 */
[----:B------:R-:W-:Y:S01]  /*92b0*/  HADD2.F32 R204, -RZ, R204.H1_H1 ;  /* 0x300000ccffcc7230 */ /* 0x000fe20000004100 */
[----:B------:R-:W-:Y:S01]  /*92c0*/  SHF.L.U32 R0, R252, 0x2, RZ ;  /* 0x00000002fc007819 */ /* 0x000fe200000006ff */
[--C-:B------:R-:W-:Y:S01]  /*92d0*/  HADD2.F32 R184, -RZ, R205.reuse.H0_H0 ;  /* 0x200000cdffb87230 */ /* 0x100fe20000004100 */
[----:B------:R-:W-:Y:S01]  /*92e0*/  LOP3.LUT R3, R247, 0x80, RZ, 0xc0, !PT ;  /* 0x00000080f7037812 */ /* 0x000fe200078ec0ff */
[----:B------:R-:W-:Y:S01]  /*92f0*/  HADD2.F32 R205, -RZ, R205.H1_H1 ;  /* 0x300000cdffcd7230 */ /* 0x000fe20000004100 */
[----:B------:R-:W-:Y:S01]  /*9300*/  F2FP.SATFINITE.E4M3.F32.PACK_AB_MERGE_C R135, R151, R150, RZ ;  /* 0x000000969787723e */ /* 0x000fe200048070ff */
[--C-:B------:R-:W-:Y:S01]  /*9310*/  HADD2.F32 R174, -RZ, R206.reuse.H0_H0 ;  /* 0x200000ceffae7230 */ /* 0x100fe20000004100 */
[----:B------:R-:W-:Y:S01]  /*9320*/  F2FP.SATFINITE.E4M3.F32.PACK_AB_MERGE_C R90, R91, R90, RZ ;  /* 0x0000005a5b5a723e */ /* 0x000fe200048070ff */
[----:B------:R-:W-:Y:S01]  /*9330*/  HADD2.F32 R206, -RZ, R206.H1_H1 ;  /* 0x300000ceffce7230 */ /* 0x000fe20000004100 */
[----:B------:R-:W-:Y:S01]  /*9340*/  F2FP.SATFINITE.E4M3.F32.PACK_AB_MERGE_C R135, R145, R144, R135 ;  /* 0x000000909187723e */ /* 0x000fe20004807087 */
[--C-:B------:R-:W-:Y:S01]  /*9350*/  HADD2.F32 R185, -RZ, R207.reuse.H0_H0 ;  /* 0x200000cfffb97230 */ /* 0x100fe20000004100 */
[----:B------:R-:W-:Y:S01]  /*9360*/  F2FP.SATFINITE.E4M3.F32.PACK_AB_MERGE_C R94, R95, R94, RZ ;  /* 0x0000005e5f5e723e */ /* 0x000fe200048070ff */
[----:B------:R-:W-:Y:S01]  /*9370*/  HADD2.F32 R207, -RZ, R207.H1_H1 ;  /* 0x300000cfffcf7230 */ /* 0x000fe20000004100 */
[----:B------:R-:W-:Y:S01]  /*9380*/  F2FP.SATFINITE.E4M3.F32.PACK_AB_MERGE_C R98, R99, R98, RZ ;  /* 0x000000626362723e */ /* 0x000fe200048070ff */
[--C-:B------:R-:W-:Y:S01]  /*9390*/  HADD2.F32 R167, -RZ, R208.reuse.H0_H0 ;  /* 0x200000d0ffa77230 */ /* 0x100fe20000004100 */
[----:B------:R-:W-:Y:S01]  /*93a0*/  F2FP.SATFINITE.E4M3.F32.PACK_AB_MERGE_C R91, R103, R102, RZ ;  /* 0x00000066675b723e */ /* 0x000fe200048070ff */
[----:B------:R-:W-:Y:S01]  /*93b0*/  HADD2.F32 R208, -RZ, R208.H1_H1 ;  /* 0x300000d0ffd07230 */ /* 0x000fe20000004100 */
[----:B------:R-:W-:Y:S01]  /*93c0*/  F2FP.SATFINITE.E4M3.F32.PACK_AB_MERGE_C R88, R89, R88, R90 ;  /* 0x000000585958723e */ /* 0x000fe2000480705a */
[--C-:B------:R-:W-:Y:S01]  /*93d0*/  HADD2.F32 R186, -RZ, R209.reuse.H0_H0 ;  /* 0x200000d1ffba7230 */ /* 0x100fe20000004100 */
[----:B------:R-:W-:Y:S01]  /*93e0*/  F2FP.SATFINITE.E4M3.F32.PACK_AB_MERGE_C R89, R93, R92, R94 ;  /* 0x0000005c5d59723e */ /* 0x000fe2000480705e */
[----:B------:R-:W-:Y:S01]  /*93f0*/  HADD2.F32 R209, -RZ, R209.H1_H1 ;  /* 0x300000d1ffd17230 */ /* 0x000fe20000004100 */
[----:B------:R-:W-:Y:S01]  /*9400*/  F2FP.SATFINITE.E4M3.F32.PACK_AB_MERGE_C R90, R97, R96, R98 ;  /* 0x00000060615a723e */ /* 0x000fe20004807062 */
[----:B------:R-:W-:Y:S01]  /*9410*/  FFMA R104, R163, R177, R104 ;  /* 0x000000b1a3687223 */ /* 0x000fe20000000068 */
[--C-:B------:R-:W-:Y:S01]  /*9420*/  HADD2.F32 R175, -RZ, R210.reuse.H0_H0 ;  /* 0x200000d2ffaf7230 */ /* 0x100fe20000004100 */
[----:B------:R-:W-:Y:S01]  /*9430*/  F2FP.SATFINITE.E4M3.F32.PACK_AB_MERGE_C R91, R101, R100, R91 ;  /* 0x00000064655b723e */ /* 0x000fe2000480705b */
[C---:B------:R-:W-:Y:S01]  /*9440*/  FFMA R105, R163.reuse, R191, R105 ;  /* 0x000000bfa3697223 */ /* 0x040fe20000000069 */
[C---:B------:R-:W-:Y:S01]  /*9450*/  FFMA R106, R163.reuse, R170, R106 ;  /* 0x000000aaa36a7223 */ /* 0x040fe2000000006a */
[----:B------:R-:W-:Y:S02]  /*9460*/  HADD2.F32 R210, -RZ, R210.H1_H1 ;  /* 0x300000d2ffd27230 */ /* 0x000fe40000004100 */
[C---:B------:R-:W-:Y:S01]  /*9470*/  FFMA R107, R163.reuse, R192, R107 ;  /* 0x000000c0a36b7223 */ /* 0x040fe2000000006b */
[C---:B------:R-:W-:Y:S01]  /*9480*/  FFMA R108, R163.reuse, R178, R108 ;  /* 0x000000b2a36c7223 */ /* 0x040fe2000000006c */
[C---:B------:R-:W-:Y:S01]  /*9490*/  FFMA R109, R163.reuse, R193, R109 ;  /* 0x000000c1a36d7223 */ /* 0x040fe2000000006d */
[C---:B------:R-:W-:Y:S01]  /*94a0*/  FFMA R110, R163.reuse, R171, R110 ;  /* 0x000000aba36e7223 */ /* 0x040fe2000000006e */
[----:B------:R-:W-:Y:S01]  /*94b0*/  FFMA R111, R163, R194, R111 ;  /* 0x000000c2a36f7223 */ /* 0x000fe2000000006f */
[----:B------:R-:W-:Y:S01]  /*94c0*/  F2FP.SATFINITE.E4M3.F32.PACK_AB_MERGE_C R106, R107, R106, RZ ;  /* 0x0000006a6b6a723e */ /* 0x000fe200048070ff */
[--C-:B------:R-:W-:Y:S02]  /*94d0*/  HADD2.F32 R187, -RZ, R211.reuse.H0_H0 ;  /* 0x200000d3ffbb7230 */ /* 0x100fe40000004100 */
[C---:B------:R-:W-:Y:S01]  /*94e0*/  FFMA R112, R163.reuse, R179, R112 ;  /* 0x000000b3a3707223 */ /* 0x040fe20000000070 */
[----:B------:R-:W-:Y:S01]  /*94f0*/  FFMA R113, R163, R195, R113 ;  /* 0x000000c3a3717223 */ /* 0x000fe20000000071 */
[----:B------:R-:W-:Y:S01]  /*9500*/  F2FP.SATFINITE.E4M3.F32.PACK_AB_MERGE_C R110, R111, R110, RZ ;  /* 0x0000006e6f6e723e */ /* 0x000fe200048070ff */
[----:B------:R-:W-:Y:S01]  /*9510*/  HADD2.F32 R211, -RZ, R211.H1_H1 ;  /* 0x300000d3ffd37230 */ /* 0x000fe20000004100 */
[----:B------:R-:W-:Y:S01]  /*9520*/  F2FP.SATFINITE.E4M3.F32.PACK_AB_MERGE_C R104, R105, R104, R106 ;  /* 0x000000686968723e */ /* 0x000fe2000480706a */
[--C-:B------:R-:W-:Y:S01]  /*9530*/  HADD2.F32 R168, -RZ, R212.reuse.H0_H0 ;  /* 0x200000d4ffa87230 */ /* 0x100fe20000004100 */
[----:B------:R-:W-:Y:S01]  /*9540*/  F2FP.SATFINITE.E4M3.F32.PACK_AB_MERGE_C R105, R109, R108, R110 ;  /* 0x0000006c6d69723e */ /* 0x000fe2000480706e */
        /* <DEDUP_REMOVED lines=45> */
[----:B------:R-:W-:Y:S01]  /*9820*/  LOP3.LUT R245, R3, 0x10, R0, 0xf8, !PT ;  /* 0x0000001003f57812 */ /* 0x000fe200078ef800 */
[--C-:B------:R-:W-:Y:S01]  /*9830*/  HADD2.F32 R190, -RZ, R217.reuse.H0_H0 ;  /* 0x200000d9ffbe7230 */ /* 0x100fe20000004100 */
[----:B------:R-:W-:Y:S01]  /*9840*/  F2FP.SATFINITE.E4M3.F32.PACK_AB_MERGE_C R58, R65, R64, R66 ;  /* 0x00000040413a723e */ /* 0x000fe20004807042 */
[----:B------:R-:W-:Y:S01]  /*9850*/  FFMA R74, R163, R167, R74 ;  /* 0x000000a7a34a7223 */ /* 0x000fe2000000004a */
[----:B------:R-:W-:Y:S01]  /*9860*/  HADD2.F32 R217, -RZ, R217.H1_H1 ;  /* 0x300000d9ffd97230 */ /* 0x000fe20000004100 */
[----:B------:R-:W-:Y:S01]  /*9870*/  F2FP.SATFINITE.E4M3.F32.PACK_AB_MERGE_C R59, R69, R68, R59 ;  /* 0x00000044453b723e */ /* 0x000fe2000480703b */
[C---:B------:R-:W-:Y:S01]  /*9880*/  FFMA R75, R163.reuse, R208, R75 ;  /* 0x000000d0a34b7223 */ /* 0x040fe2000000004b */
[C---:B------:R-:W-:Y:S01]  /*9890*/  FFMA R76, R163.reuse, R186, R76 ;  /* 0x000000baa34c7223 */ /* 0x040fe2000000004c */
[--C-:B------:R-:W-:Y:S02]  /*98a0*/  HADD2.F32 R177, -RZ, R218.reuse.H0_H0 ;  /* 0x200000daffb17230 */ /* 0x100fe40000004100 */
[----:B------:R-:W-:Y:S01]  /*98b0*/  FFMA R77, R163, R209, R77 ;  /* 0x000000d1a34d7223 */ /* 0x000fe2000000004d */
[C---:B------:R-:W-:Y:S01]  /*98c0*/  FMUL R0, R162.reuse, R4 ;  /* 0x00000004a2007220 */ /* 0x040fe20000400000 */
[----:B------:R-:W-:Y:S01]  /*98d0*/  F2FP.SATFINITE.E4M3.F32.PACK_AB_MERGE_C R74, R75, R74, RZ ;  /* 0x0000004a4b4a723e */ /* 0x000fe200048070ff */
[----:B------:R-:W-:Y:S02]  /*98e0*/  HADD2.F32 R218, -RZ, R218.H1_H1 ;  /* 0x300000daffda7230 */ /* 0x000fe40000004100 */
[C---:B------:R-:W-:Y:S01]  /*98f0*/  FMUL R4, R162.reuse, R8 ;  /* 0x00000008a2047220 */ /* 0x040fe20000400000 */
[C---:B------:R-:W-:Y:S01]  /*9900*/  FMUL R8, R162.reuse, R12 ;  /* 0x0000000ca2087220 */ /* 0x040fe20000400000 */
[----:B------:R-:W-:Y:S01]  /*9910*/  F2FP.SATFINITE.E4M3.F32.PACK_AB_MERGE_C R72, R73, R72, R74 ;  /* 0x000000484948723e */ /* 0x000fe2000480704a */
[--C-:B------:R-:W-:Y:S02]  /*9920*/  HADD2.F32 R191, -RZ, R219.reuse.H0_H0 ;  /* 0x200000dbffbf7230 */ /* 0x100fe40000004100 */
[C---:B------:R-:W-:Y:S01]  /*9930*/  FFMA R78, R163.reuse, R175, R78 ;  /* 0x000000afa34e7223 */ /* 0x040fe2000000004e */
[C---:B------:R-:W-:Y:S01]  /*9940*/  FMUL R12, R162.reuse, R16 ;  /* 0x00000010a20c7220 */ /* 0x040fe20000400000 */
[C---:B------:R-:W-:Y:S01]  /*9950*/  FFMA R79, R163.reuse, R210, R79 ;  /* 0x000000d2a34f7223 */ /* 0x040fe2000000004f */
[C---:B------:R-:W-:Y:S01]  /*9960*/  FFMA R80, R163.reuse, R187, R80 ;  /* 0x000000bba3507223 */ /* 0x040fe20000000050 */
[C---:B------:R-:W-:Y:S01]  /*9970*/  FMUL R3, R162.reuse, R5 ;  /* 0x00000005a2037220 */ /* 0x040fe20000400000 */
[C---:B------:R-:W-:Y:S01]  /*9980*/  FMUL R16, R162.reuse, R20 ;  /* 0x00000014a2107220 */ /* 0x040fe20000400000 */
[----:B------:R-:W-:Y:S01]  /*9990*/  FFMA R81, R163, R211, R81 ;  /* 0x000000d3a3517223 */ /* 0x000fe20000000051 */
[----:B------:R-:W-:Y:S01]  /*99a0*/  F2FP.SATFINITE.E4M3.F32.PACK_AB_MERGE_C R73, R79, R78, RZ ;  /* 0x0000004e4f49723e */ /* 0x000fe200048070ff */
[----:B------:R-:W-:Y:S02]  /*99b0*/  HADD2.F32 R219, -RZ, R219.H1_H1 ;  /* 0x300000dbffdb7230 */ /* 0x000fe40000004100 */
[C---:B------:R-:W-:Y:S01]  /*99c0*/  FMUL R5, R162.reuse, R9 ;  /* 0x00000009a2057220 */ /* 0x040fe20000400000 */
[C---:B------:R-:W-:Y:S01]  /*99d0*/  FMUL R20, R162.reuse, R24 ;  /* 0x00000018a2147220 */ /* 0x040fe20000400000 */
[----:B------:R-:W-:Y:S01]  /*99e0*/  F2FP.SATFINITE.E4M3.F32.PACK_AB_MERGE_C R73, R77, R76, R73 ;  /* 0x0000004c4d49723e */ /* 0x000fe20004807049 */
[--C-:B------:R-:W-:Y:S02]  /*99f0*/  HADD2.F32 R170, -RZ, R220.reuse.H0_H0 ;  /* 0x200000dcffaa7230 */ /* 0x100fe40000004100 */
[C---:B------:R-:W-:Y:S01]  /*9a00*/  FMUL R9, R162.reuse, R13 ;  /* 0x0000000da2097220 */ /* 0x040fe20000400000 */
[C---:B------:R-:W-:Y:S01]  /*9a10*/  FMUL R24, R162.reuse, R28 ;  /* 0x0000001ca2187220 */ /* 0x040fe20000400000 */
[----:B------:R-:W-:Y:S01]  /*9a20*/  FFMA R82, R163, R168, R82 ;  /* 0x000000a8a3527223 */ /* 0x000fe20000000052 */
[C---:B------:R-:W-:Y:S01]  /*9a30*/  FMUL R28, R162.reuse, R32 ;  /* 0x00000020a21c7220 */ /* 0x040fe20000400000 */
[----:B------:R-:W-:Y:S01]  /*9a40*/  LOP3.LUT R32, R245, 0xf60, R247, 0xf8, !PT ;  /* 0x00000f60f5207812 */ /* 0x000fe200078ef8f7 */
[----:B------:R-:W-:Y:S02]  /*9a50*/  HADD2.F32 R220, -RZ, R220.H1_H1 ;  /* 0x300000dcffdc7230 */ /* 0x000fe40000004100 */
[C---:B------:R-:W-:Y:S01]  /*9a60*/  FMUL R13, R162.reuse, R17 ;  /* 0x00000011a20d7220 */ /* 0x040fe20000400000 */
[C---:B------:R-:W-:Y:S01]  /*9a70*/  FFMA R83, R163.reuse, R212, R83 ;  /* 0x000000d4a3537223 */ /* 0x040fe20000000053 */
[C---:B------:R-:W-:Y:S01]  /*9a80*/  FFMA R84, R163.reuse, R188, R84 ;  /* 0x000000bca3547223 */ /* 0x040fe20000000054 */
[C---:B------:R-:W-:Y:S01]  /*9a90*/  FMUL R17, R162.reuse, R21 ;  /* 0x00000015a2117220 */ /* 0x040fe20000400000 */
[----:B------:R-:W-:Y:S01]  /*9aa0*/  FFMA R85, R163, R213, R85 ;  /* 0x000000d5a3557223 */ /* 0x000fe20000000055 */
[C---:B------:R-:W-:Y:S01]  /*9ab0*/  FMUL R21, R162.reuse, R25 ;  /* 0x00000019a2157220 */ /* 0x040fe20000400000 */
[----:B------:R-:W-:Y:S01]  /*9ac0*/  F2FP.SATFINITE.E4M3.F32.PACK_AB_MERGE_C R74, R83, R82, RZ ;  /* 0x00000052534a723e */ /* 0x000fe200048070ff */
[--C-:B------:R-:W-:Y:S02]  /*9ad0*/  HADD2.F32 R192, -RZ, R221.reuse.H0_H0 ;  /* 0x200000ddffc07230 */ /* 0x100fe40000004100 */
[C---:B------:R-:W-:Y:S01]  /*9ae0*/  FMUL R25, R162.reuse, R29 ;  /* 0x0000001da2197220 */ /* 0x040fe20000400000 */
[----:B------:R-:W-:Y:S01]  /*9af0*/  FFMA R86, R163, R176, R86 ;  /* 0x000000b0a3567223 */ /* 0x000fe20000000056 */
[----:B------:R-:W-:Y:S01]  /*9b00*/  F2FP.SATFINITE.E4M3.F32.PACK_AB_MERGE_C R74, R81, R80, R74 ;  /* 0x00000050514a723e */ /* 0x000fe2000480704a */
[----:B------:R-:W-:Y:S01]  /*9b10*/  HADD2.F32 R221, -RZ, R221.H1_H1 ;  /* 0x300000ddffdd7230 */ /* 0x000fe20000004100 */
[----:B------:R1:W-:Y:S01]  /*9b20*/  STS.128 [R32+UR44+0x5300], R248 ;  /* 0x005300f820007988 */ /* 0x0003e20008000c2c */
[----:B------:R-:W-:Y:S01]  /*9b30*/  FMUL R29, R162, R33 ;  /* 0x00000021a21d7220 */ /* 0x000fe20000400000 */
[----:B------:R-:W-:Y:S01]  /*9b40*/  IADD3 R33, PT, PT, R32, UR44, RZ ;  /* 0x0000002c20217c10 */ /* 0x000fe2000fffe0ff */
[--C-:B------:R-:W-:Y:S02]  /*9b50*/  HADD2.F32 R178, -RZ, R222.reuse.H0_H0 ;  /* 0x200000deffb27230 */ /* 0x100fe40000004100 */
[C---:B------:R-:W-:Y:S01]  /*9b60*/  FFMA R87, R163.reuse, R214, R87 ;  /* 0x000000d6a3577223 */ /* 0x040fe20000000057 */
[----:B------:R-:W-:Y:S01]  /*9b70*/  FFMA R148, R163, R189, R148 ;  /* 0x000000bda3947223 */ /* 0x000fe20000000094 */
[C---:B------:R-:W-:Y:S01]  /*9b80*/  IADD3 R126, PT, PT, R33.reuse, 0x5300, RZ ;  /* 0x00005300217e7810 */ /* 0x040fe20007ffe0ff */
[----:B------:R-:W-:Y:S01]  /*9b90*/  HADD2.F32 R222, -RZ, R222.H1_H1 ;  /* 0x300000deffde7230 */ /* 0x000fe20000004100 */
[----:B------:R-:W-:Y:S01]  /*9ba0*/  IADD3 R125, PT, PT, R33, 0x5310, RZ ;  /* 0x00005310217d7810 */ /* 0x000fe20007ffe0ff */
[--C-:B------:R-:W-:Y:S01]  /*9bb0*/  HADD2.F32 R193, -RZ, R223.reuse.H0_H0 ;  /* 0x200000dfffc17230 */ /* 0x100fe20000004100 */
[C---:B------:R-:W-:Y:S01]  /*9bc0*/  @P0 IADD3 R125, PT, PT, R126.reuse, -0x10, RZ ;  /* 0xfffffff07e7d0810 */ /* 0x040fe20007ffe0ff */
[----:B------:R-:W-:Y:S02]  /*9bd0*/  HADD2.F32 R223, -RZ, R223.H1_H1 ;  /* 0x300000dfffdf7230 */ /* 0x000fe40000004100 */
[C---:B------:R-:W-:Y:S01]  /*9be0*/  FFMA R149, R163.reuse, R215, R149 ;  /* 0x000000d7a3957223 */ /* 0x040fe20000000095 */
[C---:B------:R-:W-:Y:S01]  /*9bf0*/  FFMA R152, R163.reuse, R169, R152 ;  /* 0x000000a9a3987223 */ /* 0x040fe20000000098 */
[----:B------:R-:W-:Y:S01]  /*9c00*/  FFMA R153, R163, R216, R153 ;  /* 0x000000d8a3997223 */ /* 0x000fe20000000099 */
[----:B------:R1:W-:Y:S01]  /*9c10*/  STS.128 [R125], R132 ;  /* 0x000000847d007388 */ /* 0x0003e20000000c00 */
[----:B------:R-:W-:Y:S01]  /*9c20*/  IADD3 R124, PT, PT, R33, 0x6310, RZ ;  /* 0x00006310217c7810 */ /* 0x000fe20007ffe0ff */
[--C-:B------:R-:W-:Y:S01]  /*9c30*/  HADD2.F32 R171, -RZ, R224.reuse.H0_H0 ;  /* 0x200000e0ffab7230 */ /* 0x100fe20000004100 */
[C---:B------:R-:W-:Y:S01]  /*9c40*/  @P0 IADD3 R124, PT, PT, R126.reuse, 0xff0, RZ ;  /* 0x00000ff07e7c0810 */ /* 0x040fe20007ffe0ff */
[----:B------:R-:W-:Y:S01]  /*9c50*/  HADD2.F32 R224, -RZ, R224.H1_H1 ;  /* 0x300000e0ffe07230 */ /* 0x000fe20000004100 */
[----:B------:R-:W-:Y:S01]  /*9c60*/  F2FP.SATFINITE.E4M3.F32.PACK_AB_MERGE_C R75, R87, R86, RZ ;  /* 0x00000056574b723e */ /* 0x000fe200048070ff */
[--C-:B------:R-:W-:Y:S01]  /*9c70*/  HADD2.F32 R194, -RZ, R225.reuse.H0_H0 ;  /* 0x200000e1ffc27230 */ /* 0x100fe20000004100 */
[----:B------:R-:W-:Y:S01]  /*9c80*/  IADD3 R121, PT, PT, R33, 0x7310, RZ ;  /* 0x0000731021797810 */ /* 0x000fe20007ffe0ff */
[----:B------:R-:W-:Y:S01]  /*9c90*/  HADD2.F32 R225, -RZ, R225.H1_H1 ;  /* 0x300000e1ffe17230 */ /* 0x000fe20000004100 */
[----:B------:R1:W-:Y:S01]  /*9ca0*/  STS.128 [R32+UR44+0x6300], R88 ;  /* 0x0063005820007988 */ /* 0x0003e20008000c2c */
[C---:B------:R-:W-:Y:S01]  /*9cb0*/  @P0 IADD3 R121, PT, PT, R126.reuse, 0x1ff0, RZ ;  /* 0x00001ff07e790810 */ /* 0x040fe20007ffe0ff */
[----:B------:R-:W-:Y:S01]  /*9cc0*/  FFMA R154, R163, R190, R154 ;  /* 0x000000bea39a7223 */ /* 0x000fe2000000009a */
[--C-:B------:R-:W-:Y:S01]  /*9cd0*/  HADD2.F32 R179, -RZ, R226.reuse.H0_H0 ;  /* 0x200000e2ffb37230 */ /* 0x100fe20000004100 */
[----:B------:R-:W-:Y:S01]  /*9ce0*/  F2FP.SATFINITE.E4M3.F32.PACK_AB_MERGE_C R75, R85, R84, R75 ;  /* 0x00000054554b723e */ /* 0x000fe2000480704b */
[----:B------:R-:W-:Y:S01]  /*9cf0*/  FFMA R155, R163, R217, R155 ;  /* 0x000000d9a39b7223 */ /* 0x000fe2000000009b */
[----:B------:R-:W-:Y:S01]  /*9d00*/  F2FP.SATFINITE.E4M3.F32.PACK_AB_MERGE_C R152, R153, R152, RZ ;  /* 0x000000989998723e */ /* 0x000fe200048070ff */
[----:B------:R-:W-:Y:S01]  /*9d10*/  FFMA R156, R163, R177, R156 ;  /* 0x000000b1a39c7223 */ /* 0x000fe2000000009c */
[----:B------:R-:W-:Y:S01]  /*9d20*/  HADD2.F32 R226, -RZ, R226.H1_H1 ;  /* 0x300000e2ffe27230 */ /* 0x000fe20000004100 */
[----:B------:R1:W-:Y:S01]  /*9d30*/  STS.128 [R124], R104 ;  /* 0x000000687c007388 */ /* 0x0003e20000000c00 */
[----:B------:R-:W-:Y:S01]  /*9d40*/  F2FP.SATFINITE.E4M3.F32.PACK_AB_MERGE_C R148, R149, R148, R152 ;  /* 0x000000949594723e */ /* 0x000fe20004807098 */
[C---:B------:R-:W-:Y:S01]  /*9d50*/  FFMA R157, R163.reuse, R218, R157 ;  /* 0x000000daa39d7223 */ /* 0x040fe2000000009d */
[C---:B------:R-:W-:Y:S01]  /*9d60*/  FFMA R158, R163.reuse, R191, R158 ;  /* 0x000000bfa39e7223 */ /* 0x040fe2000000009e */
[--C-:B------:R-:W-:Y:S02]  /*9d70*/  HADD2.F32 R195, -RZ, R227.reuse.H0_H0 ;  /* 0x200000e3ffc37230 */ /* 0x100fe40000004100 */
[----:B------:R-:W-:Y:S01]  /*9d80*/  FFMA R159, R163, R219, R159 ;  /* 0x000000dba39f7223 */ /* 0x000fe2000000009f */
[----:B------:R-:W-:Y:S01]  /*9d90*/  IADD3 R120, PT, PT, R33, 0x8310, RZ ;  /* 0x0000831021787810 */ /* 0x000fe20007ffe0ff */
[C---:B------:R-:W-:Y:S01]  /*9da0*/  FFMA R160, R163.reuse, R170, R160 ;  /* 0x000000aaa3a07223 */ /* 0x040fe200000000a0 */
[----:B------:R-:W-:Y:S01]  /*9db0*/  HADD2.F32 R227, -RZ, R227.H1_H1 ;  /* 0x300000e3ffe37230 */ /* 0x000fe20000004100 */
[----:B------:R1:W-:Y:S01]  /*9dc0*/  STS.128 [R32+UR44+0x7300], R56 ;  /* 0x0073003820007988 */ /* 0x0003e20008000c2c */
[C---:B------:R-:W-:Y:S01]  /*9dd0*/  @P0 IADD3 R120, PT, PT, R126.reuse, 0x2ff0, RZ ;  /* 0x00002ff07e780810 */ /* 0x040fe20007ffe0ff */
[C---:B------:R-:W-:Y:S01]  /*9de0*/  FFMA R161, R163.reuse, R220, R161 ;  /* 0x000000dca3a17223 */ /* 0x040fe200000000a1 */
[C---:B------:R-:W-:Y:S01]  /*9df0*/  FFMA R36, R163.reuse, R192, R36 ;  /* 0x000000c0a3247223 */ /* 0x040fe20000000024 */
[--C-:B------:R-:W-:Y:S02]  /*9e00*/  HADD2.F32 R164, -RZ, R228.reuse.H0_H0 ;  /* 0x200000e4ffa47230 */ /* 0x100fe40000004100 */
        /* <DEDUP_REMOVED lines=10> */
[----:B------:R-:W-:Y:S01]  /*9eb0*/  F2FP.SATFINITE.E4M3.F32.PACK_AB_MERGE_C R150, R161, R160, RZ ;  /* 0x000000a0a196723e */ /* 0x000fe200048070ff */
[----:B------:R-:W-:Y:S01]  /*9ec0*/  FFMA R42, R163, R171, R42 ;  /* 0x000000aba32a7223 */ /* 0x000fe2000000002a */
[----:B------:R-:W-:Y:S01]  /*9ed0*/  HADD2.F32 R229, -RZ, R229.H1_H1 ;  /* 0x300000e5ffe57230 */ /* 0x000fe20000004100 */
[----:B------:R-:W-:Y:S01]  /*9ee0*/  F2FP.SATFINITE.E4M3.F32.PACK_AB_MERGE_C R38, R39, R38, RZ ;  /* 0x000000262726723e */ /* 0x000fe200048070ff */
[----:B------:R-:W-:Y:S01]  /*9ef0*/  FFMA R43, R163, R224, R43 ;  /* 0x000000e0a32b7223 */ /* 0x000fe2000000002b */
[----:B------:R-:W-:Y:S01]  /*9f00*/  F2FP.SATFINITE.E4M3.F32.PACK_AB_MERGE_C R150, R159, R158, R150 ;  /* 0x0000009e9f96723e */ /* 0x000fe20004807096 */
[----:B------:R-:W-:Y:S01]  /*9f10*/  FFMA R44, R163, R194, R44 ;  /* 0x000000c2a32c7223 */ /* 0x000fe2000000002c */
[--C-:B------:R-:W-:Y:S01]  /*9f20*/  HADD2.F32 R180, -RZ, R230.reuse.H0_H0 ;  /* 0x200000e6ffb47230 */ /* 0x100fe20000004100 */
[----:B------:R-:W-:Y:S01]  /*9f30*/  F2FP.SATFINITE.E4M3.F32.PACK_AB_MERGE_C R151, R37, R36, R38 ;  /* 0x000000242597723e */ /* 0x000fe20004807026 */
[----:B------:R-:W-:Y:S01]  /*9f40*/  FFMA R45, R163, R225, R45 ;  /* 0x000000e1a32d7223 */ /* 0x000fe2000000002d */
[----:B------:R-:W-:Y:S01]  /*9f50*/  F2FP.SATFINITE.E4M3.F32.PACK_AB_MERGE_C R42, R43, R42, RZ ;  /* 0x0000002a2b2a723e */ /* 0x000fe200048070ff */
[----:B------:R-:W-:Y:S01]  /*9f60*/  FFMA R46, R163, R179, R46 ;  /* 0x000000b3a32e7223 */ /* 0x000fe2000000002e */
[----:B------:R-:W-:Y:S01]  /*9f70*/  HADD2.F32 R230, -RZ, R230.H1_H1 ;  /* 0x300000e6ffe67230 */ /* 0x000fe20000004100 */
[----:B------:R1:W-:Y:S01]  /*9f80*/  STS.128 [R32+UR44+0x8300], R148 ;  /* 0x0083009420007988 */ /* 0x0003e20008000c2c */
        /* <DEDUP_REMOVED lines=8> */
[----:B------:R-:W-:Y:S01]  /*a010*/  @P0 IADD3 R33, PT, PT, R126, 0x3ff0, RZ ;  /* 0x00003ff07e210810 */ /* 0x000fe20007ffe0ff */
        /* <DEDUP_REMOVED lines=8> */
[--C-:B------:R-:W-:Y:S01]  /*a0a0*/  HADD2.F32 R198, -RZ, R233.reuse.H0_H0 ;  /* 0x200000e9ffc67230 */ /* 0x100fe20000004100 */
[----:B------:R-:W-:Y:S01]  /*a0b0*/  F2FP.SATFINITE.E4M3.F32.PACK_AB_MERGE_C R41, R45, R44, R46 ;  /* 0x0000002c2d29723e */ /* 0x000fe2000480702e */
[----:B------:R-:W-:Y:S01]  /*a0c0*/  FFMA R55, R163, R230, R55 ;  /* 0x000000e6a3377223 */ /* 0x000fe20000000037 */
[----:B------:R-:W-:Y:S01]  /*a0d0*/  F2FP.SATFINITE.E4M3.F32.PACK_AB_MERGE_C R42, R49, R48, R42 ;  /* 0x00000030312a723e */ /* 0x000fe2000480702a */
[C---:B------:R-:W-:Y:S01]  /*a0e0*/  FFMA R0, R163.reuse, R197, R0 ;  /* 0x000000c5a3007223 */ /* 0x040fe20000000000 */
[----:B------:R-:W-:Y:S01]  /*a0f0*/  FFMA R3, R163, R231, R3 ;  /* 0x000000e7a3037223 */ /* 0x000fe20000000003 */
[----:B------:R-:W-:Y:S01]  /*a100*/  HADD2.F32 R233, -RZ, R233.H1_H1 ;  /* 0x300000e9ffe97230 */ /* 0x000fe20000004100 */
[----:B------:R-:W-:Y:S01]  /*a110*/  F2FP.SATFINITE.E4M3.F32.PACK_AB_MERGE_C R43, R55, R54, RZ ;  /* 0x00000036372b723e */ /* 0x000fe200048070ff */
[--C-:B------:R-:W-:Y:S02]  /*a120*/  HADD2.F32 R199, -RZ, R235.reuse.H0_H0 ;  /* 0x200000ebffc77230 */ /* 0x100fe40000004100 */
[C---:B------:R-:W-:Y:S01]  /*a130*/  FMUL R6, R162.reuse, R6 ;  /* 0x00000006a2067220 */ /* 0x040fe20000400000 */
[----:B------:R-:W-:Y:S01]  /*a140*/  HADD2.F32 R235, -RZ, R235.H1_H1 ;  /* 0x300000ebffeb7230 */ /* 0x000fe20000004100 */
[----:B------:R-:W-:Y:S01]  /*a150*/  F2FP.SATFINITE.E4M3.F32.PACK_AB_MERGE_C R43, R53, R52, R43 ;  /* 0x00000034352b723e */ /* 0x000fe2000480702b */
[--C-:B------:R-:W-:Y:S02]  /*a160*/  HADD2.F32 R200, -RZ, R237.reuse.H0_H0 ;  /* 0x200000edffc87230 */ /* 0x100fe40000004100 */
[C---:B------:R-:W-:Y:S01]  /*a170*/  FFMA R6, R163.reuse, R172, R6 ;  /* 0x000000aca3067223 */ /* 0x040fe20000000006 */
[----:B------:R-:W-:Y:S02]  /*a180*/  HADD2.F32 R237, -RZ, R237.H1_H1 ;  /* 0x300000edffed7230 */ /* 0x000fe40000004100 */
[C---:B------:R-:W-:Y:S01]  /*a190*/  FMUL R7, R162.reuse, R7 ;  /* 0x00000007a2077220 */ /* 0x040fe20000400000 */
[--C-:B------:R-:W-:Y:S01]  /*a1a0*/  HADD2.F32 R181, -RZ, R234.reuse.H0_H0 ;  /* 0x200000eaffb57230 */ /* 0x100fe20000004100 */
[----:B------:R1:W-:Y:S01]  /*a1b0*/  STS.128 [R120], R40 ;  /* 0x0000002878007388 */ /* 0x0003e20000000c00 */
[--C-:B------:R-:W-:Y:S02]  /*a1c0*/  HADD2.F32 R201, -RZ, R239.reuse.H0_H0 ;  /* 0x200000efffc97230 */ /* 0x100fe40000004100 */
[C---:B------:R-:W-:Y:S01]  /*a1d0*/  FFMA R7, R163.reuse, R232, R7 ;  /* 0x000000e8a3077223 */ /* 0x040fe20000000007 */
[C---:B------:R-:W-:Y:S01]  /*a1e0*/  FFMA R4, R163.reuse, R198, R4 ;  /* 0x000000c6a3047223 */ /* 0x040fe20000000004 */
[----:B------:R-:W-:Y:S01]  /*a1f0*/  FFMA R5, R163, R233, R5 ;  /* 0x000000e9a3057223 */ /* 0x000fe20000000005 */
[----:B------:R-:W-:Y:S02]  /*a200*/  HADD2.F32 R239, -RZ, R239.H1_H1 ;  /* 0x300000efffef7230 */ /* 0x000fe40000004100 */
[C---:B------:R-:W-:Y:S01]  /*a210*/  FMUL R10, R162.reuse, R10 ;  /* 0x0000000aa20a7220 */ /* 0x040fe20000400000 */
[----:B------:R-:W-:Y:S01]  /*a220*/  HADD2.F32 R234, -RZ, R234.H1_H1 ;  /* 0x300000eaffea7230 */ /* 0x000fe20000004100 */
[----:B------:R-:W-:Y:S01]  /*a230*/  F2FP.SATFINITE.E4M3.F32.PACK_AB_MERGE_C R6, R7, R6, RZ ;  /* 0x000000060706723e */ /* 0x000fe200048070ff */
[--C-:B------:R-:W-:Y:S02]  /*a240*/  HADD2.F32 R202, -RZ, R241.reuse.H0_H0 ;  /* 0x200000f1ffca7230 */ /* 0x100fe40000004100 */
[----:B------:R-:W-:Y:S01]  /*a250*/  FFMA R10, R163, R181, R10 ;  /* 0x000000b5a30a7223 */ /* 0x000fe2000000000a */
[----:B------:R-:W-:Y:S01]  /*a260*/  HADD2.F32 R241, -RZ, R241.H1_H1 ;  /* 0x300000f1fff17230 */ /* 0x000fe20000004100 */
[----:B------:R-:W-:Y:S01]  /*a270*/  F2FP.SATFINITE.E4M3.F32.PACK_AB_MERGE_C R36, R3, R0, R6 ;  /* 0x000000000324723e */ /* 0x000fe20004807006 */
[--C-:B------:R-:W-:Y:S02]  /*a280*/  HADD2.F32 R203, -RZ, R243.reuse.H0_H0 ;  /* 0x200000f3ffcb7230 */ /* 0x100fe40000004100 */
[C---:B------:R-:W-:Y:S01]  /*a290*/  FMUL R11, R162.reuse, R11 ;  /* 0x0000000ba20b7220 */ /* 0x040fe20000400000 */
[--C-:B------:R-:W-:Y:S02]  /*a2a0*/  HADD2.F32 R165, -RZ, R236.reuse.H0_H0 ;  /* 0x200000ecffa57230 */ /* 0x100fe40000004100 */
[C---:B------:R-:W-:Y:S01]  /*a2b0*/  FMUL R14, R162.reuse, R14 ;  /* 0x0000000ea20e7220 */ /* 0x040fe20000400000 */
[----:B------:R-:W-:Y:S02]  /*a2c0*/  HADD2.F32 R236, -RZ, R236.H1_H1 ;  /* 0x300000ecffec7230 */ /* 0x000fe40000004100 */
[C---:B------:R-:W-:Y:S01]  /*a2d0*/  FFMA R11, R163.reuse, R234, R11 ;  /* 0x000000eaa30b7223 */ /* 0x040fe2000000000b */
[C---:B------:R-:W-:Y:S01]  /*a2e0*/  FFMA R8, R163.reuse, R199, R8 ;  /* 0x000000c7a3087223 */ /* 0x040fe20000000008 */
[C---:B------:R-:W-:Y:S01]  /*a2f0*/  FFMA R9, R163.reuse, R235, R9 ;  /* 0x000000eba3097223 */ /* 0x040fe20000000009 */
[----:B------:R-:W-:Y:S01]  /*a300*/  FFMA R14, R163, R165, R14 ;  /* 0x000000a5a30e7223 */ /* 0x000fe2000000000e */
[----:B------:R-:W-:Y:S01]  /*a310*/  HADD2.F32 R243, -RZ, R243.H1_H1 ;  /* 0x300000f3fff37230 */ /* 0x000fe20000004100 */
[----:B------:R-:W-:Y:S01]  /*a320*/  F2FP.SATFINITE.E4M3.F32.PACK_AB_MERGE_C R10, R11, R10, RZ ;  /* 0x0000000a0b0a723e */ /* 0x000fe200048070ff */
[C---:B------:R-:W-:Y:S01]  /*a330*/  FMUL R15, R162.reuse, R15 ;  /* 0x0000000fa20f7220 */ /* 0x040fe20000400000 */
[--C-:B------:R-:W-:Y:S02]  /*a340*/  HADD2.F32 R182, -RZ, R238.reuse.H0_H0 ;  /* 0x200000eeffb67230 */ /* 0x100fe40000004100 */
[C---:B------:R-:W-:Y:S01]  /*a350*/  FMUL R18, R162.reuse, R18 ;  /* 0x00000012a2127220 */ /* 0x040fe20000400000 */
[----:B------:R-:W-:Y:S01]  /*a360*/  HADD2.F32 R238, -RZ, R238.H1_H1 ;  /* 0x300000eeffee7230 */ /* 0x000fe20000004100 */
[----:B------:R-:W-:Y:S01]  /*a370*/  F2FP.SATFINITE.E4M3.F32.PACK_AB_MERGE_C R37, R5, R4, R10 ;  /* 0x000000040525723e */ /* 0x000fe2000480700a */
[C---:B------:R-:W-:Y:S01]  /*a380*/  FFMA R15, R163.reuse, R236, R15 ;  /* 0x000000eca30f7223 */ /* 0x040fe2000000000f */
[C---:B------:R-:W-:Y:S01]  /*a390*/  FFMA R12, R163.reuse, R200, R12 ;  /* 0x000000c8a30c7223 */ /* 0x040fe2000000000c */
[C---:B------:R-:W-:Y:S01]  /*a3a0*/  FFMA R13, R163.reuse, R237, R13 ;  /* 0x000000eda30d7223 */ /* 0x040fe2000000000d */
[C---:B------:R-:W-:Y:S01]  /*a3b0*/  FMUL R19, R162.reuse, R19 ;  /* 0x00000013a2137220 */ /* 0x040fe20000400000 */
[--C-:B------:R-:W-:Y:S02]  /*a3c0*/  HADD2.F32 R173, -RZ, R240.reuse.H0_H0 ;  /* 0x200000f0ffad7230 */ /* 0x100fe40000004100 */
[C---:B------:R-:W-:Y:S01]  /*a3d0*/  FFMA R18, R163.reuse, R182, R18 ;  /* 0x000000b6a3127223 */ /* 0x040fe20000000012 */
[----:B------:R-:W-:Y:S02]  /*a3e0*/  HADD2.F32 R240, -RZ, R240.H1_H1 ;  /* 0x300000f0fff07230 */ /* 0x000fe40000004100 */
[C---:B------:R-:W-:Y:S01]  /*a3f0*/  FMUL R22, R162.reuse, R22 ;  /* 0x00000016a2167220 */ /* 0x040fe20000400000 */
[C---:B------:R-:W-:Y:S01]  /*a400*/  FFMA R19, R163.reuse, R238, R19 ;  /* 0x000000eea3137223 */ /* 0x040fe20000000013 */
[C---:B------:R-:W-:Y:S01]  /*a410*/  FMUL R23, R162.reuse, R23 ;  /* 0x00000017a2177220 */ /* 0x040fe20000400000 */
[C---:B------:R-:W-:Y:S01]  /*a420*/  FFMA R16, R163.reuse, R201, R16 ;  /* 0x000000c9a3107223 */ /* 0x040fe20000000010 */
[C---:B------:R-:W-:Y:S01]  /*a430*/  FFMA R17, R163.reuse, R239, R17 ;  /* 0x000000efa3117223 */ /* 0x040fe20000000011 */
        /* <DEDUP_REMOVED lines=16> */
[C---:B------:R-:W-:Y:S01]  /*a540*/  FFMA R30, R163.reuse, R166, R30 ;  /* 0x000000a6a31e7223 */ /* 0x040fe2000000001e */
[C---:B------:R-:W-:Y:S01]  /*a550*/  FMUL R34, R162.reuse, R34 ;  /* 0x00000022a2227220 */ /* 0x040fe20000400000 */
[----:B------:R-:W-:Y:S01]  /*a560*/  FFMA R31, R163, R244, R31 ;  /* 0x000000f4a31f7223 */ /* 0x000fe2000000001f */
[----:B------:R-:W-:Y:S01]  /*a570*/  FMUL R35, R162, R35 ;  /* 0x00000023a2237220 */ /* 0x000fe20000400000 */
[----:B------:R-:W-:Y:S01]  /*a580*/  F2FP.SATFINITE.E4M3.F32.PACK_AB_MERGE_C R14, R15, R14, RZ ;  /* 0x0000000e0f0e723e */ /* 0x000fe200048070ff */
[----:B------:R-:W-:Y:S01]  /*a590*/  FFMA R28, R163, R122, R28 ;  /* 0x0000007aa31c7223 */ /* 0x000fe2000000001c */
[----:B------:R-:W-:Y:S01]  /*a5a0*/  F2FP.SATFINITE.E4M3.F32.PACK_AB_MERGE_C R18, R19, R18, RZ ;  /* 0x000000121312723e */ /* 0x000fe200048070ff */
[C---:B------:R-:W-:Y:S01]  /*a5b0*/  FFMA R29, R163.reuse, R123, R29 ;  /* 0x0000007ba31d7223 */ /* 0x040fe2000000001d */
[C---:B------:R-:W-:Y:S01]  /*a5c0*/  FFMA R34, R163.reuse, R184, R34 ;  /* 0x000000b8a3227223 */ /* 0x040fe20000000022 */
[----:B------:R-:W-:Y:S01]  /*a5d0*/  FFMA R35, R163, R204, R35 ;  /* 0x000000cca3237223 */ /* 0x000fe20000000023 */
[----:B------:R-:W-:Y:S02]  /*a5e0*/  F2FP.SATFINITE.E4M3.F32.PACK_AB_MERGE_C R38, R9, R8, R14 ;  /* 0x000000080926723e */ /* 0x000fe4000480700e */
[----:B------:R-:W-:Y:S02]  /*a5f0*/  F2FP.SATFINITE.E4M3.F32.PACK_AB_MERGE_C R39, R13, R12, R18 ;  /* 0x0000000c0d27723e */ /* 0x000fe40004807012 */
[----:B------:R-:W-:Y:S02]  /*a600*/  F2FP.SATFINITE.E4M3.F32.PACK_AB_MERGE_C R22, R23, R22, RZ ;  /* 0x000000161716723e */ /* 0x000fe400048070ff */
[----:B------:R-:W-:Y:S01]  /*a610*/  F2FP.SATFINITE.E4M3.F32.PACK_AB_MERGE_C R26, R27, R26, RZ ;  /* 0x0000001a1b1a723e */ /* 0x000fe200048070ff */
[----:B------:R1:W-:Y:S01]  /*a620*/  STS.128 [R32+UR44+0x9300], R36 ;  /* 0x0093002420007988 */ /* 0x0003e20008000c2c */
[----:B------:R-:W-:Y:S02]  /*a630*/  F2FP.SATFINITE.E4M3.F32.PACK_AB_MERGE_C R18, R31, R30, RZ ;  /* 0x0000001e1f12723e */ /* 0x000fe400048070ff */
[----:B------:R-:W-:Y:S02]  /*a640*/  F2FP.SATFINITE.E4M3.F32.PACK_AB_MERGE_C R19, R35, R34, RZ ;  /* 0x000000222313723e */ /* 0x000fe400048070ff */
[----:B------:R-:W-:Y:S02]  /*a650*/  F2FP.SATFINITE.E4M3.F32.PACK_AB_MERGE_C R16, R17, R16, R22 ;  /* 0x000000101110723e */ /* 0x000fe40004807016 */
[----:B------:R-:W-:Y:S02]  /*a660*/  F2FP.SATFINITE.E4M3.F32.PACK_AB_MERGE_C R17, R21, R20, R26 ;  /* 0x000000141511723e */ /* 0x000fe4000480701a */
[----:B------:R-:W-:Y:S02]  /*a670*/  F2FP.SATFINITE.E4M3.F32.PACK_AB_MERGE_C R18, R25, R24, R18 ;  /* 0x000000181912723e */ /* 0x000fe40004807012 */
[----:B------:R-:W-:Y:S05]  /*a680*/  F2FP.SATFINITE.E4M3.F32.PACK_AB_MERGE_C R19, R29, R28, R19 ;  /* 0x0000001c1d13723e */ /* 0x000fea0004807013 */
[----:B------:R1:W-:Y:S01]  /*a690*/  STS.128 [R33], R16 ;  /* 0x0000001021007388 */ /* 0x0003e20000000c00 */
[----:B------:R-:W-:Y:S01]  /*a6a0*/  @!PT LDS RZ, [RZ] ;  /* 0x00000000fffff984 */ /* 0x000fe20000000800 */
[----:B------:R-:W-:Y:S01]  /*a6b0*/  @!PT LDS RZ, [RZ] ;  /* 0x00000000fffff984 */ /* 0x000fe20000000800 */
[----:B------:R-:W-:Y:S01]  /*a6c0*/  @!PT LDS RZ, [RZ] ;  /* 0x00000000fffff984 */ /* 0x000fe20000000800 */
[----:B------:R-:W-:Y:S01]  /*a6d0*/  @!PT LDS RZ, [RZ] ;  /* 0x00000000fffff984 */ /* 0x000fe20000000800 */
[----:B------:R2:W-:Y:S07]  /*a6e0*/  MEMBAR.ALL.CTA ;  /* 0x0000000000007992 */ /* 0x0005ee0000008000 */
[----:B--2---:R-:W2:Y:S02]  /*a6f0*/  FENCE.VIEW.ASYNC.S ;  /* 0x00000000000073c6 */ /* 0x004ea40000000000 */
[----:B--2---:R-:W-:Y:S06]  /*a700*/  BAR.SYNC.DEFER_BLOCKING 0x1, 0x80 ;  /* 0x0042000000007b1d */ /* 0x004fec0000010000 */
[----:B------:R-:W-:Y:S05]  /*a710*/  @P1 BRA `(.L_x_138) ;  /* 0x0000000000781947 */ /* 0x000fea0003800000 */
[----:B------:R-:W2:Y:S01]  /*a720*/  LDCU.64 UR4, c[0x0][0x348] ;  /* 0x00006900ff0477ac */ /* 0x000ea20008000a00 */
[----:B------:R-:W-:Y:S02]  /*a730*/  UIMAD UR9, UR47, 0xa0, URZ ;  /* 0x000000a02f0978a4 */ /* 0x000fe4000f8e02ff */
[----:B------:R-:W-:Y:S02]  /*a740*/  USHF.L.U32 UR10, UR46, 0x7, URZ ;  /* 0x000000072e0a7899 */ /* 0x000fe400080006ff */
[----:B------:R-:W-:Y:S01]  /*a750*/  UIADD3 UR8, UPT, UPT, UR44, 0x5300, URZ ;  /* 0x000053002c087890 */ /* 0x000fe2000fffe0ff */
[----:B------:R-:W-:Y:S01]  /*a760*/  UMOV UR11, UR36 ;  /* 0x00000024000b7c82 */ /* 0x000fe20008000000 */
[----:B------:R-:W-:Y:S02]  /*a770*/  UIADD3 UR24, UPT, UPT, UR44, 0x6300, URZ ;  /* 0x000063002c187890 */ /* 0x000fe4000fffe0ff */
[----:B------:R-:W-:Y:S01]  /*a780*/  UIADD3 UR25, UPT, UPT, UR9, 0x20, URZ ;  /* 0x0000002009197890 */ /* 0x000fe2000fffe0ff */
[----:B------:R-:W-:Y:S01]  /*a790*/  UMOV UR27, UR36 ;  /* 0x00000024001b7c82 */ /* 0x000fe20008000000 */
[----:B------:R-:W-:Y:S01]  /*a7a0*/  UMOV UR26, UR10 ;  /* 0x0000000a001a7c82 */ /* 0x000fe20008000000 */
[----:B------:R-:W-:Y:S02]  /*a7b0*/  UIADD3 UR16, UPT, UPT, UR44, 0x7300, URZ ;  /* 0x000073002c107890 */ /* 0x000fe4000fffe0ff */
[----:B--2---:R-:W-:Y:S02]  /*a7c0*/  UIADD3 UR4, UP0, UPT, UR4, 0x680, URZ ;  /* 0x0000068004047890 */ /* 0x004fe4000ff1e0ff */
[----:B------:R-:W-:Y:S02]  /*a7d0*/  UIADD3 UR17, UPT, UPT, UR9, 0x40, URZ ;  /* 0x0000004009117890 */ /* 0x000fe4000fffe0ff */
[----:B------:R-:W-:Y:S01]  /*a7e0*/  UIADD3.X UR5, UPT, UPT, URZ, UR5, URZ, UP0, !UPT ;  /* 0x00000005ff057290 */ /* 0x000fe200087fe4ff */
[----:B------:R-:W-:Y:S01]  /*a7f0*/  UMOV UR19, UR36 ;  /* 0x0000002400137c82 */ /* 0x000fe20008000000 */
[----:B------:R-:W-:Y:S01]  /*a800*/  UMOV UR18, UR10 ;  /* 0x0000000a00127c82 */ /* 0x000fe20008000000 */
[----:B------:R-:W-:Y:S02]  /*a810*/  UIADD3 UR20, UPT, UPT, UR44, 0x8300, URZ ;  /* 0x000083002c147890 */ /* 0x000fe4000fffe0ff */
[----:B------:R-:W-:Y:S01]  /*a820*/  UIADD3 UR21, UPT, UPT, UR9, 0x60, URZ ;  /* 0x0000006009157890 */ /* 0x000fe2000fffe0ff */
[----:B------:R-:W-:Y:S03]  /*a830*/  UMOV UR23, UR36 ;  /* 0x0000002400177c82 */ /* 0x000fe60008000000 */
[----:B------:R2:W-:Y:S01]  /*a840*/  UTMASTG.3D [UR8], [UR4] ;  /* 0x00000008040073b5 */ /* 0x0005e20008010000 */
[----:B------:R-:W-:Y:S01]  /*a850*/  UMOV UR22, UR10 ;  /* 0x0000000a00167c82 */ /* 0x000fe20008000000 */
[----:B------:R-:W-:Y:S02]  /*a860*/  UIADD3 UR12, UPT, UPT, UR44, 0x9300, URZ ;  /* 0x000093002c0c7890 */ /* 0x000fe4000fffe0ff */
[----:B------:R-:W-:Y:S01]  /*a870*/  UIADD3 UR13, UPT, UPT, UR9, 0x80, URZ ;  /* 0x00000080090d7890 */ /* 0x000fe2000fffe0ff */
[----:B------:R-:W-:Y:S01]  /*a880*/  UMOV UR15, UR36 ;  /* 0x00000024000f7c82 */ /* 0x000fe20008000000 */
[----:B------:R-:W-:Y:S01]  /*a890*/  UMOV UR14, UR10 ;  /* 0x0000000a000e7c82 */ /* 0x000fe20008000000 */
[----:B------:R2:W-:Y:S01]  /*a8a0*/  UTMASTG.3D [UR24], [UR4] ;  /* 0x00000018040073b5 */ /* 0x0005e20008010000 */
[----:B------:R2:W-:Y:S01]  /*a8b0*/  UTMASTG.3D [UR16], [UR4] ;  /* 0x00000010040073b5 */ /* 0x0005e20008010000 */
[----:B------:R2:W-:Y:S04]  /*a8c0*/  UTMASTG.3D [UR20], [UR4] ;  /* 0x00000014040073b5 */ /* 0x0005e80008010000 */
[----:B------:R2:W-:Y:S01]  /*a8d0*/  UTMASTG.3D [UR12], [UR4] ;  /* 0x0000000c040073b5 */ /* 0x0005e20008010000 */
[----:B------:R0:W-:Y:S01]  /*a8e0*/  UTMACMDFLUSH ;  /* 0x00000000000079b7 */ /* 0x0001e20000000000 */
[----:B--2---:R-:W-:Y:S04]  /*a8f0*/  DEPBAR.LE SB0, 0x0 ;  /* 0x000080000000791a */ /* 0x004fe80000000000 */
.L_x_138:
[----:B------:R-:W-:Y:S05]  /*a900*/  BSYNC.RECONVERGENT B0 ;  /* 0x0000000000007941 */ /* 0x000fea0003800200 */
.L_x_137:
[----:B------:R-:W-:Y:S01]  /*a910*/  UISETP.NE.AND UP2, UPT, UR48, URZ, UPT ;  /* 0x000000ff3000728c */ /* 0x000fe2000bf45270 */
[----:B------:R-:W-:Y:S01]  /*a920*/  BAR.SYNC.DEFER_BLOCKING 0x1, 0x80 ;  /* 0x0042000000007b1d */ /* 0x000fe20000010000 */
[----:B------:R-:W-:Y:S02]  /*a930*/  UISETP.NE.AND UP0, UPT, UR45, 0x2, UPT ;  /* 0x000000022d00788c */ /* 0x000fe4000bf05270 */
[----:B------:R-:W-:Y:S02]  /*a940*/  UISETP.NE.AND UP1, UPT, UR6, 0x3, UPT ;  /* 0x000000030600788c */ /* 0x000fe4000bf25270 */
[----:B------:R-:W-:Y:S02]  /*a950*/  USEL UR5, URZ, 0x1, UP0 ;  /* 0x00000001ff057887 */ /* 0x000fe40008000000 */
[----:B------:R-:W-:Y:S02]  /*a960*/  USEL UR4, URZ, 0x1, UP1 ;  /* 0x00000001ff047887 */ /* 0x000fe40008800000 */
[----:B------:R-:W-:Y:S02]  /*a970*/  UIADD3 UR47, UPT, UPT, UR37, UR59, URZ ;  /* 0x0000003b252f7290 */ /* 0x000fe4000fffe0ff */
[----:B------:R-:W-:Y:S02]  /*a980*/  UIADD3 UR46, UPT, UPT, UR38, UR58, URZ ;  /* 0x0000003a262e7290 */ /* 0x000fe4000fffe0ff */
[----:B------:R-:W-:Y:S02]  /*a990*/  USEL UR18, UR45, URZ, UP0 ;  /* 0x000000ff2d127287 */ /* 0x000fe40008000000 */
[----:B------:R-:W-:Y:S02]  /*a9a0*/  USEL UR43, UR6, URZ, UP1 ;  /* 0x000000ff062b7287 */ /* 0x000fe40008800000 */
[----:B------:R-:W-:Y:S02]  /*a9b0*/  ULOP3.LUT UR49, UR49, UR5, URZ, 0x3c, !UPT ;  /* 0x0000000531317292 */ /* 0x000fe4000f8e3cff */
[----:B------:R-:W-:Y:S01]  /*a9c0*/  ULOP3.LUT UR50, UR50, UR4, URZ, 0x3c, !UPT ;  /* 0x0000000432327292 */ /* 0x000fe2000f8e3cff */
[----:B------:R-:W-:Y:S01]  /*a9d0*/  UMOV UR36, UR51 ;  /* 0x0000003300247c82 */ /* 0x000fe20008000000 */
[----:B------:R-:W-:Y:S10]  /*a9e0*/  BRA.U UP2, `(.L_x_139) ;  /* 0xffffffb502ac7547 */ /* 0x000ff4000b83ffff */
[----:B------:R-:W-:Y:S05]  /*a9f0*/  EXIT ;  /* 0x000000000000794d */ /* 0x000fea0003800000 */
.L_x_25:
[----:B--2---:R2:W3:Y:S02]  /*aa00*/  SYNCS.PHASECHK.TRANS64.TRYWAIT P0, [R0+URZ+0x240], R2 ;  /* 0x00024002000075a7 */ /* 0x0044e400080011ff */
[----:B---3--:R-:W-:Y:S05]  /*aa10*/  @!P0 NANOSLEEP.SYNCS 0x989680 ;  /* 0x009896800000895d */ /* 0x008fea0003900000 */
[----:B------:R-:W3:Y:S02]  /*aa20*/  @!P0 SYNCS.PHASECHK.TRANS64 P0, [R0+URZ+0x240], R2 ;  /* 0x00024002000085a7 */ /* 0x000ee400080010ff */
[----:B---3--:R-:W-:Y:S05]  /*aa30*/  @!P0 BRA `(.L_x_25) ;  /* 0xfffffffc00f08947 */ /* 0x008fea000383ffff */
[----:B------:R-:W-:Y:S05]  /*aa40*/  BRA `(.L_x_140) ;  /* 0xffffff7000607947 */ /* 0x000fea000383ffff */
.L_x_28:
[----:B-1----:R-:W-:Y:S07]  /*aa50*/  MOV R0, UR33 ;  /* 0x0000002100007c02 */ /* 0x002fee0008000f00 */
.L_x_141:
[----:B-1----:R1:W2:Y:S02]  /*aa60*/  SYNCS.PHASECHK.TRANS64.TRYWAIT P0, [R0+URZ+0xe0], R3 ;  /* 0x0000e003000075a7 */ /* 0x0022a400080011ff */
[----:B--2---:R-:W-:Y:S05]  /*aa70*/  @!P0 NANOSLEEP.SYNCS 0x989680 ;  /* 0x009896800000895d */ /* 0x004fea0003900000 */
[----:B------:R-:W2:Y:S02]  /*aa80*/  @!P0 SYNCS.PHASECHK.TRANS64 P0, [R0+URZ+0xe0], R3 ;  /* 0x0000e003000085a7 */ /* 0x000ea400080010ff */
[----:B--2---:R-:W-:Y:S05]  /*aa90*/  @!P0 BRA `(.L_x_141) ;  /* 0xfffffffc00f08947 */ /* 0x004fea000383ffff */
[----:B------:R-:W-:Y:S05]  /*aaa0*/  BRA `(.L_x_27) ;  /* 0xffffff7000bc7947 */ /* 0x000fea000383ffff */
.L_x_35:
[----:B-1----:R-:W-:Y:S07]  /*aab0*/  MOV R0, UR17 ;  /* 0x0000001100007c02 */ /* 0x002fee0008000f00 */
.L_x_142:
[----:B-1----:R1:W2:Y:S02]  /*aac0*/  SYNCS.PHASECHK.TRANS64.TRYWAIT P0, [R0+URZ+0xe0], R3 ;  /* 0x0000e003000075a7 */ /* 0x0022a400080011ff */
[----:B--2---:R-:W-:Y:S05]  /*aad0*/  @!P0 NANOSLEEP.SYNCS 0x989680 ;  /* 0x009896800000895d */ /* 0x004fea0003900000 */
[----:B------:R-:W2:Y:S02]  /*aae0*/  @!P0 SYNCS.PHASECHK.TRANS64 P0, [R0+URZ+0xe0], R3 ;  /* 0x0000e003000085a7 */ /* 0x000ea400080010ff */
[----:B--2---:R-:W-:Y:S05]  /*aaf0*/  @!P0 BRA `(.L_x_142) ;  /* 0xfffffffc00f08947 */ /* 0x004fea000383ffff */
[----:B------:R-:W-:Y:S05]  /*ab00*/  BRA `(.L_x_34) ;  /* 0xffffff7400787947 */ /* 0x000fea000383ffff */
.L_x_40:
[----:B-1----:R1:W2:Y:S02]  /*ab10*/  SYNCS.PHASECHK.TRANS64.TRYWAIT P0, [R3+URZ+0x1e0], R0 ;  /* 0x0001e000030075a7 */ /* 0x0022a400080011ff */
[----:B--2---:R-:W-:Y:S05]  /*ab20*/  @!P0 NANOSLEEP.SYNCS 0x989680 ;  /* 0x009896800000895d */ /* 0x004fea0003900000 */
[----:B------:R-:W2:Y:S02]  /*ab30*/  @!P0 SYNCS.PHASECHK.TRANS64 P0, [R3+URZ+0x1e0], R0 ;  /* 0x0001e000030085a7 */ /* 0x000ea400080010ff */
[----:B--2---:R-:W-:Y:S05]  /*ab40*/  @!P0 BRA `(.L_x_40) ;  /* 0xfffffffc00f08947 */ /* 0x004fea000383ffff */
[----:B------:R-:W-:Y:S05]  /*ab50*/  BRA `(.L_x_143) ;  /* 0xffffff78001c7947 */ /* 0x000fea000383ffff */
.L_x_44:
[----:B------:R-:W-:-:S07]  /*ab60*/  MOV R0, UR4 ;  /* 0x0000000400007c02 */ /* 0x000fce0008000f00 */
.L_x_144:
[----:B-1----:R1:W2:Y:S02]  /*ab70*/  SYNCS.PHASECHK.TRANS64.TRYWAIT P0, [R0+URZ], R2 ;  /* 0x00000002000075a7 */ /* 0x0022a400080011ff */
[----:B--2---:R-:W-:Y:S05]  /*ab80*/  @!P0 NANOSLEEP.SYNCS 0x989680 ;  /* 0x009896800000895d */ /* 0x004fea0003900000 */
[----:B------:R-:W2:Y:S02]  /*ab90*/  @!P0 SYNCS.PHASECHK.TRANS64 P0, [R0+URZ], R2 ;  /* 0x00000002000085a7 */ /* 0x000ea400080010ff */
[----:B--2---:R-:W-:Y:S05]  /*aba0*/  @!P0 BRA `(.L_x_144) ;  /* 0xfffffffc00f08947 */ /* 0x004fea000383ffff */
[----:B------:R-:W-:Y:S05]  /*abb0*/  BRA `(.L_x_145) ;  /* 0xffffff7c00c07947 */ /* 0x000fea000383ffff */
.L_x_45:
[----:B------:R-:W-:-:S07]  /*abc0*/  MOV R0, UR5 ;  /* 0x0000000500007c02 */ /* 0x000fce0008000f00 */
.L_x_146:
[----:B-1----:R1:W2:Y:S02]  /*abd0*/  SYNCS.PHASECHK.TRANS64.TRYWAIT P0, [R0+URZ], R3 ;  /* 0x00000003000075a7 */ /* 0x0022a400080011ff */
[----:B--2---:R-:W-:Y:S05]  /*abe0*/  @!P0 NANOSLEEP.SYNCS 0x989680 ;  /* 0x009896800000895d */ /* 0x004fea0003900000 */
[----:B------:R-:W2:Y:S02]  /*abf0*/  @!P0 SYNCS.PHASECHK.TRANS64 P0, [R0+URZ], R3 ;  /* 0x00000003000085a7 */ /* 0x000ea400080010ff */
[----:B--2---:R-:W-:Y:S05]  /*ac00*/  @!P0 BRA `(.L_x_146) ;  /* 0xfffffffc00f08947 */ /* 0x004fea000383ffff */
[----:B------:R-:W-:Y:S05]  /*ac10*/  BRA `(.L_x_147) ;  /* 0xffffff7c00cc7947 */ /* 0x000fea000383ffff */
.L_x_46:
[----:B------:R-:W-:-:S07]  /*ac20*/  MOV R0, UR5 ;  /* 0x0000000500007c02 */ /* 0x000fce0008000f00 */
.L_x_148:
[----:B-1----:R1:W2:Y:S02]  /*ac30*/  SYNCS.PHASECHK.TRANS64.TRYWAIT P0, [R0+URZ], R3 ;  /* 0x00000003000075a7 */ /* 0x0022a400080011ff */
[----:B--2---:R-:W-:Y:S05]  /*ac40*/  @!P0 NANOSLEEP.SYNCS 0x989680 ;  /* 0x009896800000895d */ /* 0x004fea0003900000 */
[----:B------:R-:W2:Y:S02]  /*ac50*/  @!P0 SYNCS.PHASECHK.TRANS64 P0, [R0+URZ], R3 ;  /* 0x00000003000085a7 */ /* 0x000ea400080010ff */
[----:B--2---:R-:W-:Y:S05]  /*ac60*/  @!P0 BRA `(.L_x_148) ;  /* 0xfffffffc00f08947 */ /* 0x004fea000383ffff */
[----:B------:R-:W-:Y:S05]  /*ac70*/  BRA `(.L_x_149) ;  /* 0xffffff7c00d87947 */ /* 0x000fea000383ffff */
.L_x_47:
[----:B------:R-:W-:-:S07]  /*ac80*/  MOV R0, UR5 ;  /* 0x0000000500007c02 */ /* 0x000fce0008000f00 */
.L_x_150:
[----:B-1----:R1:W2:Y:S02]  /*ac90*/  SYNCS.PHASECHK.TRANS64.TRYWAIT P0, [R0+URZ], R3 ;  /* 0x00000003000075a7 */ /* 0x0022a400080011ff */
[----:B--2---:R-:W-:Y:S05]  /*aca0*/  @!P0 NANOSLEEP.SYNCS 0x989680 ;  /* 0x009896800000895d */ /* 0x004fea0003900000 */
[----:B------:R-:W2:Y:S02]  /*acb0*/  @!P0 SYNCS.PHASECHK.TRANS64 P0, [R0+URZ], R3 ;  /* 0x00000003000085a7 */ /* 0x000ea400080010ff */
[----:B--2---:R-:W-:Y:S05]  /*acc0*/  @!P0 BRA `(.L_x_150) ;  /* 0xfffffffc00f08947 */ /* 0x004fea000383ffff */
[----:B------:R-:W-:Y:S05]  /*acd0*/  BRA `(.L_x_151) ;  /* 0xffffff7c00e47947 */ /* 0x000fea000383ffff */
.L_x_48:
[----:B------:R-:W-:-:S07]  /*ace0*/  MOV R0, UR5 ;  /* 0x0000000500007c02 */ /* 0x000fce0008000f00 */
.L_x_152:
[----:B-1----:R1:W2:Y:S02]  /*acf0*/  SYNCS.PHASECHK.TRANS64.TRYWAIT P0, [R0+URZ], R3 ;  /* 0x00000003000075a7 */ /* 0x0022a400080011ff */
[----:B--2---:R-:W-:Y:S05]  /*ad00*/  @!P0 NANOSLEEP.SYNCS 0x989680 ;  /* 0x009896800000895d */ /* 0x004fea0003900000 */
[----:B------:R-:W2:Y:S02]  /*ad10*/  @!P0 SYNCS.PHASECHK.TRANS64 P0, [R0+URZ], R3 ;  /* 0x00000003000085a7 */ /* 0x000ea400080010ff */
[----:B--2---:R-:W-:Y:S05]  /*ad20*/  @!P0 BRA `(.L_x_152) ;  /* 0xfffffffc00f08947 */ /* 0x004fea000383ffff */
[----:B------:R-:W-:Y:S05]  /*ad30*/  BRA `(.L_x_153) ;  /* 0xffffff7c00f07947 */ /* 0x000fea000383ffff */
.L_x_49:
[----:B------:R-:W-:-:S07]  /*ad40*/  MOV R0, UR5 ;  /* 0x0000000500007c02 */ /* 0x000fce0008000f00 */
.L_x_154:
[----:B-1----:R1:W2:Y:S02]  /*ad50*/  SYNCS.PHASECHK.TRANS64.TRYWAIT P0, [R0+URZ], R3 ;  /* 0x00000003000075a7 */ /* 0x0022a400080011ff */
[----:B--2---:R-:W-:Y:S05]  /*ad60*/  @!P0 NANOSLEEP.SYNCS 0x989680 ;  /* 0x009896800000895d */ /* 0x004fea0003900000 */
[----:B------:R-:W2:Y:S02]  /*ad70*/  @!P0 SYNCS.PHASECHK.TRANS64 P0, [R0+URZ], R3 ;  /* 0x00000003000085a7 */ /* 0x000ea400080010ff */
[----:B--2---:R-:W-:Y:S05]  /*ad80*/  @!P0 BRA `(.L_x_154) ;  /* 0xfffffffc00f08947 */ /* 0x004fea000383ffff */
[----:B------:R-:W-:Y:S05]  /*ad90*/  BRA `(.L_x_155) ;  /* 0xffffff7c00fc7947 */ /* 0x000fea000383ffff */
.L_x_50:
[----:B------:R-:W-:-:S07]  /*ada0*/  MOV R0, UR5 ;  /* 0x0000000500007c02 */ /* 0x000fce0008000f00 */
.L_x_156:
[----:B-1----:R1:W2:Y:S02]  /*adb0*/  SYNCS.PHASECHK.TRANS64.TRYWAIT P0, [R0+URZ], R3 ;  /* 0x00000003000075a7 */ /* 0x0022a400080011ff */
[----:B--2---:R-:W-:Y:S05]  /*adc0*/  @!P0 NANOSLEEP.SYNCS 0x989680 ;  /* 0x009896800000895d */ /* 0x004fea0003900000 */
[----:B------:R-:W2:Y:S02]  /*add0*/  @!P0 SYNCS.PHASECHK.TRANS64 P0, [R0+URZ], R3 ;  /* 0x00000003000085a7 */ /* 0x000ea400080010ff */
[----:B--2---:R-:W-:Y:S05]  /*ade0*/  @!P0 BRA `(.L_x_156) ;  /* 0xfffffffc00f08947 */ /* 0x004fea000383ffff */
[----:B------:R-:W-:Y:S05]  /*adf0*/  BRA `(.L_x_157) ;  /* 0xffffff8000087947 */ /* 0x000fea000383ffff */
.L_x_51:
[----:B------:R-:W-:-:S07]  /*ae00*/  MOV R0, UR5 ;  /* 0x0000000500007c02 */ /* 0x000fce0008000f00 */
.L_x_158:
[----:B-1----:R1:W2:Y:S02]  /*ae10*/  SYNCS.PHASECHK.TRANS64.TRYWAIT P0, [R0+URZ], R3 ;  /* 0x00000003000075a7 */ /* 0x0022a400080011ff */
[----:B--2---:R-:W-:Y:S05]  /*ae20*/  @!P0 NANOSLEEP.SYNCS 0x989680 ;  /* 0x009896800000895d */ /* 0x004fea0003900000 */
[----:B------:R-:W2:Y:S02]  /*ae30*/  @!P0 SYNCS.PHASECHK.TRANS64 P0, [R0+URZ], R3 ;  /* 0x00000003000085a7 */ /* 0x000ea400080010ff */
[----:B--2---:R-:W-:Y:S05]  /*ae40*/  @!P0 BRA `(.L_x_158) ;  /* 0xfffffffc00f08947 */ /* 0x004fea000383ffff */
[----:B------:R-:W-:Y:S05]  /*ae50*/  BRA `(.L_x_159) ;  /* 0xffffff8000147947 */ /* 0x000fea000383ffff */
.L_x_52:
[----:B------:R-:W-:-:S07]  /*ae60*/  MOV R0, UR5 ;  /* 0x0000000500007c02 */ /* 0x000fce0008000f00 */
.L_x_160:
[----:B-1----:R1:W2:Y:S02]  /*ae70*/  SYNCS.PHASECHK.TRANS64.TRYWAIT P0, [R0+URZ], R3 ;  /* 0x00000003000075a7 */ /* 0x0022a400080011ff */
[----:B--2---:R-:W-:Y:S05]  /*ae80*/  @!P0 NANOSLEEP.SYNCS 0x989680 ;  /* 0x009896800000895d */ /* 0x004fea0003900000 */
[----:B------:R-:W2:Y:S02]  /*ae90*/  @!P0 SYNCS.PHASECHK.TRANS64 P0, [R0+URZ], R3 ;  /* 0x00000003000085a7 */ /* 0x000ea400080010ff */
[----:B--2---:R-:W-:Y:S05]  /*aea0*/  @!P0 BRA `(.L_x_160) ;  /* 0xfffffffc00f08947 */ /* 0x004fea000383ffff */
[----:B------:R-:W-:Y:S05]  /*aeb0*/  BRA `(.L_x_161) ;  /* 0xffffff8000207947 */ /* 0x000fea000383ffff */
.L_x_53:
[----:B------:R-:W-:-:S07]  /*aec0*/  MOV R0, UR5 ;  /* 0x0000000500007c02 */ /* 0x000fce0008000f00 */
.L_x_162:
[----:B-1----:R1:W2:Y:S02]  /*aed0*/  SYNCS.PHASECHK.TRANS64.TRYWAIT P0, [R0+URZ], R3 ;  /* 0x00000003000075a7 */ /* 0x0022a400080011ff */
[----:B--2---:R-:W-:Y:S05]  /*aee0*/  @!P0 NANOSLEEP.SYNCS 0x989680 ;  /* 0x009896800000895d */ /* 0x004fea0003900000 */
[----:B------:R-:W2:Y:S02]  /*aef0*/  @!P0 SYNCS.PHASECHK.TRANS64 P0, [R0+URZ], R3 ;  /* 0x00000003000085a7 */ /* 0x000ea400080010ff */
[----:B--2---:R-:W-:Y:S05]  /*af00*/  @!P0 BRA `(.L_x_162) ;  /* 0xfffffffc00f08947 */ /* 0x004fea000383ffff */
[----:B------:R-:W-:Y:S05]  /*af10*/  BRA `(.L_x_163) ;  /* 0xffffff80002c7947 */ /* 0x000fea000383ffff */
.L_x_54:
[----:B------:R-:W-:-:S07]  /*af20*/  MOV R0, UR5 ;  /* 0x0000000500007c02 */ /* 0x000fce0008000f00 */
.L_x_164:
[----:B-1----:R1:W2:Y:S02]  /*af30*/  SYNCS.PHASECHK.TRANS64.TRYWAIT P0, [R0+URZ], R3 ;  /* 0x00000003000075a7 */ /* 0x0022a400080011ff */
[----:B--2---:R-:W-:Y:S05]  /*af40*/  @!P0 NANOSLEEP.SYNCS 0x989680 ;  /* 0x009896800000895d */ /* 0x004fea0003900000 */
[----:B------:R-:W2:Y:S02]  /*af50*/  @!P0 SYNCS.PHASECHK.TRANS64 P0, [R0+URZ], R3 ;  /* 0x00000003000085a7 */ /* 0x000ea400080010ff */
[----:B--2---:R-:W-:Y:S05]  /*af60*/  @!P0 BRA `(.L_x_164) ;  /* 0xfffffffc00f08947 */ /* 0x004fea000383ffff */
[----:B------:R-:W-:Y:S05]  /*af70*/  BRA `(.L_x_165) ;  /* 0xffffff8000387947 */ /* 0x000fea000383ffff */
.L_x_55:
[----:B------:R-:W-:-:S07]  /*af80*/  MOV R0, UR5 ;  /* 0x0000000500007c02 */ /* 0x000fce0008000f00 */
.L_x_166:
[----:B-1----:R1:W2:Y:S02]  /*af90*/  SYNCS.PHASECHK.TRANS64.TRYWAIT P0, [R0+URZ], R3 ;  /* 0x00000003000075a7 */ /* 0x0022a400080011ff */
[----:B--2---:R-:W-:Y:S05]  /*afa0*/  @!P0 NANOSLEEP.SYNCS 0x989680 ;  /* 0x009896800000895d */ /* 0x004fea0003900000 */
[----:B------:R-:W2:Y:S02]  /*afb0*/  @!P0 SYNCS.PHASECHK.TRANS64 P0, [R0+URZ], R3 ;  /* 0x00000003000085a7 */ /* 0x000ea400080010ff */
[----:B--2---:R-:W-:Y:S05]  /*afc0*/  @!P0 BRA `(.L_x_166) ;  /* 0xfffffffc00f08947 */ /* 0x004fea000383ffff */
[----:B------:R-:W-:Y:S05]  /*afd0*/  BRA `(.L_x_167) ;  /* 0xffffff8000447947 */ /* 0x000fea000383ffff */
.L_x_56:
[----:B------:R-:W-:-:S07]  /*afe0*/  MOV R0, UR5 ;  /* 0x0000000500007c02 */ /* 0x000fce0008000f00 */
.L_x_168:
[----:B-1----:R1:W2:Y:S02]  /*aff0*/  SYNCS.PHASECHK.TRANS64.TRYWAIT P0, [R0+URZ], R3 ;  /* 0x00000003000075a7 */ /* 0x0022a400080011ff */
[----:B--2---:R-:W-:Y:S05]  /*b000*/  @!P0 NANOSLEEP.SYNCS 0x989680 ;  /* 0x009896800000895d */ /* 0x004fea0003900000 */
[----:B------:R-:W2:Y:S02]  /*b010*/  @!P0 SYNCS.PHASECHK.TRANS64 P0, [R0+URZ], R3 ;  /* 0x00000003000085a7 */ /* 0x000ea400080010ff */
[----:B--2---:R-:W-:Y:S05]  /*b020*/  @!P0 BRA `(.L_x_168) ;  /* 0xfffffffc00f08947 */ /* 0x004fea000383ffff */
[----:B------:R-:W-:Y:S05]  /*b030*/  BRA `(.L_x_169) ;  /* 0xffffff8000507947 */ /* 0x000fea000383ffff */
.L_x_57:
[----:B------:R-:W-:-:S07]  /*b040*/  MOV R0, UR5 ;  /* 0x0000000500007c02 */ /* 0x000fce0008000f00 */
.L_x_170:
[----:B-1----:R1:W2:Y:S02]  /*b050*/  SYNCS.PHASECHK.TRANS64.TRYWAIT P0, [R0+URZ], R3 ;  /* 0x00000003000075a7 */ /* 0x0022a400080011ff */
[----:B--2---:R-:W-:Y:S05]  /*b060*/  @!P0 NANOSLEEP.SYNCS 0x989680 ;  /* 0x009896800000895d */ /* 0x004fea0003900000 */
[----:B------:R-:W2:Y:S02]  /*b070*/  @!P0 SYNCS.PHASECHK.TRANS64 P0, [R0+URZ], R3 ;  /* 0x00000003000085a7 */ /* 0x000ea400080010ff */
[----:B--2---:R-:W-:Y:S05]  /*b080*/  @!P0 BRA `(.L_x_170) ;  /* 0xfffffffc00f08947 */ /* 0x004fea000383ffff */
[----:B------:R-:W-:Y:S05]  /*b090*/  BRA `(.L_x_171) ;  /* 0xffffff80005c7947 */ /* 0x000fea000383ffff */
.L_x_58:
[----:B------:R-:W-:-:S07]  /*b0a0*/  MOV R0, UR5 ;  /* 0x0000000500007c02 */ /* 0x000fce0008000f00 */
.L_x_172:
[----:B-1----:R1:W2:Y:S02]  /*b0b0*/  SYNCS.PHASECHK.TRANS64.TRYWAIT P0, [R0+URZ], R3 ;  /* 0x00000003000075a7 */ /* 0x0022a400080011ff */
[----:B--2---:R-:W-:Y:S05]  /*b0c0*/  @!P0 NANOSLEEP.SYNCS 0x989680 ;  /* 0x009896800000895d */ /* 0x004fea0003900000 */
[----:B------:R-:W2:Y:S02]  /*b0d0*/  @!P0 SYNCS.PHASECHK.TRANS64 P0, [R0+URZ], R3 ;  /* 0x00000003000085a7 */ /* 0x000ea400080010ff */
[----:B--2---:R-:W-:Y:S05]  /*b0e0*/  @!P0 BRA `(.L_x_172) ;  /* 0xfffffffc00f08947 */ /* 0x004fea000383ffff */
[----:B------:R-:W-:Y:S05]  /*b0f0*/  BRA `(.L_x_173) ;  /* 0xffffff8000687947 */ /* 0x000fea000383ffff */
.L_x_59:
[----:B------:R-:W-:-:S07]  /*b100*/  MOV R0, UR5 ;  /* 0x0000000500007c02 */ /* 0x000fce0008000f00 */
.L_x_174:
[----:B-1----:R1:W2:Y:S02]  /*b110*/  SYNCS.PHASECHK.TRANS64.TRYWAIT P0, [R0+URZ], R3 ;  /* 0x00000003000075a7 */ /* 0x0022a400080011ff */
[----:B--2---:R-:W-:Y:S05]  /*b120*/  @!P0 NANOSLEEP.SYNCS 0x989680 ;  /* 0x009896800000895d */ /* 0x004fea0003900000 */
[----:B------:R-:W2:Y:S02]  /*b130*/  @!P0 SYNCS.PHASECHK.TRANS64 P0, [R0+URZ], R3 ;  /* 0x00000003000085a7 */ /* 0x000ea400080010ff */
[----:B--2---:R-:W-:Y:S05]  /*b140*/  @!P0 BRA `(.L_x_174) ;  /* 0xfffffffc00f08947 */ /* 0x004fea000383ffff */
[----:B------:R-:W-:Y:S05]  /*b150*/  BRA `(.L_x_175) ;  /* 0xffffff8000747947 */ /* 0x000fea000383ffff */
.L_x_60:
[----:B------:R-:W-:-:S07]  /*b160*/  MOV R0, UR5 ;  /* 0x0000000500007c02 */ /* 0x000fce0008000f00 */
.L_x_176:
[----:B-1----:R1:W2:Y:S02]  /*b170*/  SYNCS.PHASECHK.TRANS64.TRYWAIT P0, [R0+URZ], R3 ;  /* 0x00000003000075a7 */ /* 0x0022a400080011ff */
[----:B--2---:R-:W-:Y:S05]  /*b180*/  @!P0 NANOSLEEP.SYNCS 0x989680 ;  /* 0x009896800000895d */ /* 0x004fea0003900000 */
[----:B------:R-:W2:Y:S02]  /*b190*/  @!P0 SYNCS.PHASECHK.TRANS64 P0, [R0+URZ], R3 ;  /* 0x00000003000085a7 */ /* 0x000ea400080010ff */
[----:B--2---:R-:W-:Y:S05]  /*b1a0*/  @!P0 BRA `(.L_x_176) ;  /* 0xfffffffc00f08947 */ /* 0x004fea000383ffff */
[----:B------:R-:W-:Y:S05]  /*b1b0*/  BRA `(.L_x_177) ;  /* 0xffffff8000807947 */ /* 0x000fea000383ffff */
.L_x_61:
[----:B------:R-:W-:-:S07]  /*b1c0*/  MOV R0, UR5 ;  /* 0x0000000500007c02 */ /* 0x000fce0008000f00 */
.L_x_178:
[----:B-1----:R1:W2:Y:S02]  /*b1d0*/  SYNCS.PHASECHK.TRANS64.TRYWAIT P0, [R0+URZ], R3 ;  /* 0x00000003000075a7 */ /* 0x0022a400080011ff */
[----:B--2---:R-:W-:Y:S05]  /*b1e0*/  @!P0 NANOSLEEP.SYNCS 0x989680 ;  /* 0x009896800000895d */ /* 0x004fea0003900000 */
[----:B------:R-:W2:Y:S02]  /*b1f0*/  @!P0 SYNCS.PHASECHK.TRANS64 P0, [R0+URZ], R3 ;  /* 0x00000003000085a7 */ /* 0x000ea400080010ff */
[----:B--2---:R-:W-:Y:S05]  /*b200*/  @!P0 BRA `(.L_x_178) ;  /* 0xfffffffc00f08947 */ /* 0x004fea000383ffff */
[----:B------:R-:W-:Y:S05]  /*b210*/  BRA `(.L_x_179) ;  /* 0xffffff80008c7947 */ /* 0x000fea000383ffff */
.L_x_62:
[----:B------:R-:W-:-:S07]  /*b220*/  MOV R0, UR5 ;  /* 0x0000000500007c02 */ /* 0x000fce0008000f00 */
.L_x_180:
[----:B-1----:R1:W2:Y:S02]  /*b230*/  SYNCS.PHASECHK.TRANS64.TRYWAIT P0, [R0+URZ], R3 ;  /* 0x00000003000075a7 */ /* 0x0022a400080011ff */
[----:B--2---:R-:W-:Y:S05]  /*b240*/  @!P0 NANOSLEEP.SYNCS 0x989680 ;  /* 0x009896800000895d */ /* 0x004fea0003900000 */
[----:B------:R-:W2:Y:S02]  /*b250*/  @!P0 SYNCS.PHASECHK.TRANS64 P0, [R0+URZ], R3 ;  /* 0x00000003000085a7 */ /* 0x000ea400080010ff */
[----:B--2---:R-:W-:Y:S05]  /*b260*/  @!P0 BRA `(.L_x_180) ;  /* 0xfffffffc00f08947 */ /* 0x004fea000383ffff */
[----:B------:R-:W-:Y:S05]  /*b270*/  BRA `(.L_x_181) ;  /* 0xffffff8000987947 */ /* 0x000fea000383ffff */
.L_x_63:
[----:B------:R-:W-:-:S07]  /*b280*/  MOV R0, UR5 ;  /* 0x0000000500007c02 */ /* 0x000fce0008000f00 */
.L_x_182:
[----:B-1----:R1:W2:Y:S02]  /*b290*/  SYNCS.PHASECHK.TRANS64.TRYWAIT P0, [R0+URZ], R3 ;  /* 0x00000003000075a7 */ /* 0x0022a400080011ff */
[----:B--2---:R-:W-:Y:S05]  /*b2a0*/  @!P0 NANOSLEEP.SYNCS 0x989680 ;  /* 0x009896800000895d */ /* 0x004fea0003900000 */
[----:B------:R-:W2:Y:S02]  /*b2b0*/  @!P0 SYNCS.PHASECHK.TRANS64 P0, [R0+URZ], R3 ;  /* 0x00000003000085a7 */ /* 0x000ea400080010ff */
[----:B--2---:R-:W-:Y:S05]  /*b2c0*/  @!P0 BRA `(.L_x_182) ;  /* 0xfffffffc00f08947 */ /* 0x004fea000383ffff */
[----:B------:R-:W-:Y:S05]  /*b2d0*/  BRA `(.L_x_183) ;  /* 0xffffff8000a47947 */ /* 0x000fea000383ffff */
.L_x_64:
[----:B------:R-:W-:-:S07]  /*b2e0*/  MOV R0, UR5 ;  /* 0x0000000500007c02 */ /* 0x000fce0008000f00 */
.L_x_184:
[----:B-1----:R1:W2:Y:S02]  /*b2f0*/  SYNCS.PHASECHK.TRANS64.TRYWAIT P0, [R0+URZ], R3 ;  /* 0x00000003000075a7 */ /* 0x0022a400080011ff */
[----:B--2---:R-:W-:Y:S05]  /*b300*/  @!P0 NANOSLEEP.SYNCS 0x989680 ;  /* 0x009896800000895d */ /* 0x004fea0003900000 */
[----:B------:R-:W2:Y:S02]  /*b310*/  @!P0 SYNCS.PHASECHK.TRANS64 P0, [R0+URZ], R3 ;  /* 0x00000003000085a7 */ /* 0x000ea400080010ff */
[----:B--2---:R-:W-:Y:S05]  /*b320*/  @!P0 BRA `(.L_x_184) ;  /* 0xfffffffc00f08947 */ /* 0x004fea000383ffff */
[----:B------:R-:W-:Y:S05]  /*b330*/  BRA `(.L_x_185) ;  /* 0xffffff8000b07947 */ /* 0x000fea000383ffff */
.L_x_65:
[----:B------:R-:W-:-:S07]  /*b340*/  MOV R0, UR5 ;  /* 0x0000000500007c02 */ /* 0x000fce0008000f00 */
.L_x_186:
[----:B-1----:R1:W2:Y:S02]  /*b350*/  SYNCS.PHASECHK.TRANS64.TRYWAIT P0, [R0+URZ], R3 ;  /* 0x00000003000075a7 */ /* 0x0022a400080011ff */
[----:B--2---:R-:W-:Y:S05]  /*b360*/  @!P0 NANOSLEEP.SYNCS 0x989680 ;  /* 0x009896800000895d */ /* 0x004fea0003900000 */
[----:B------:R-:W2:Y:S02]  /*b370*/  @!P0 SYNCS.PHASECHK.TRANS64 P0, [R0+URZ], R3 ;  /* 0x00000003000085a7 */ /* 0x000ea400080010ff */
[----:B--2---:R-:W-:Y:S05]  /*b380*/  @!P0 BRA `(.L_x_186) ;  /* 0xfffffffc00f08947 */ /* 0x004fea000383ffff */
[----:B------:R-:W-:Y:S05]  /*b390*/  BRA `(.L_x_187) ;  /* 0xffffff8000bc7947 */ /* 0x000fea000383ffff */
.L_x_66:
[----:B------:R-:W-:-:S07]  /*b3a0*/  MOV R0, UR5 ;  /* 0x0000000500007c02 */ /* 0x000fce0008000f00 */
.L_x_188:
[----:B-1----:R1:W2:Y:S02]  /*b3b0*/  SYNCS.PHASECHK.TRANS64.TRYWAIT P0, [R0+URZ], R3 ;  /* 0x00000003000075a7 */ /* 0x0022a400080011ff */
[----:B--2---:R-:W-:Y:S05]  /*b3c0*/  @!P0 NANOSLEEP.SYNCS 0x989680 ;  /* 0x009896800000895d */ /* 0x004fea0003900000 */
[----:B------:R-:W2:Y:S02]  /*b3d0*/  @!P0 SYNCS.PHASECHK.TRANS64 P0, [R0+URZ], R3 ;  /* 0x00000003000085a7 */ /* 0x000ea400080010ff */
[----:B--2---:R-:W-:Y:S05]  /*b3e0*/  @!P0 BRA `(.L_x_188) ;  /* 0xfffffffc00f08947 */ /* 0x004fea000383ffff */
[----:B------:R-:W-:Y:S05]  /*b3f0*/  BRA `(.L_x_189) ;  /* 0xffffff8000c87947 */ /* 0x000fea000383ffff */
.L_x_67:
[----:B------:R-:W-:-:S07]  /*b400*/  MOV R0, UR5 ;  /* 0x0000000500007c02 */ /* 0x000fce0008000f00 */
.L_x_190:
[----:B-1----:R1:W2:Y:S02]  /*b410*/  SYNCS.PHASECHK.TRANS64.TRYWAIT P0, [R0+URZ], R3 ;  /* 0x00000003000075a7 */ /* 0x0022a400080011ff */
[----:B--2---:R-:W-:Y:S05]  /*b420*/  @!P0 NANOSLEEP.SYNCS 0x989680 ;  /* 0x009896800000895d */ /* 0x004fea0003900000 */
[----:B------:R-:W2:Y:S02]  /*b430*/  @!P0 SYNCS.PHASECHK.TRANS64 P0, [R0+URZ], R3 ;  /* 0x00000003000085a7 */ /* 0x000ea400080010ff */
[----:B--2---:R-:W-:Y:S05]  /*b440*/  @!P0 BRA `(.L_x_190) ;  /* 0xfffffffc00f08947 */ /* 0x004fea000383ffff */
[----:B------:R-:W-:Y:S05]  /*b450*/  BRA `(.L_x_191) ;  /* 0xffffff8000d47947 */ /* 0x000fea000383ffff */
.L_x_68:
[----:B------:R-:W-:-:S07]  /*b460*/  MOV R0, UR5 ;  /* 0x0000000500007c02 */ /* 0x000fce0008000f00 */
.L_x_192:
[----:B-1----:R1:W2:Y:S02]  /*b470*/  SYNCS.PHASECHK.TRANS64.TRYWAIT P0, [R0+URZ], R3 ;  /* 0x00000003000075a7 */ /* 0x0022a400080011ff */
[----:B--2---:R-:W-:Y:S05]  /*b480*/  @!P0 NANOSLEEP.SYNCS 0x989680 ;  /* 0x009896800000895d */ /* 0x004fea0003900000 */
[----:B------:R-:W2:Y:S02]  /*b490*/  @!P0 SYNCS.PHASECHK.TRANS64 P0, [R0+URZ], R3 ;  /* 0x00000003000085a7 */ /* 0x000ea400080010ff */
[----:B--2---:R-:W-:Y:S05]  /*b4a0*/  @!P0 BRA `(.L_x_192) ;  /* 0xfffffffc00f08947 */ /* 0x004fea000383ffff */
[----:B------:R-:W-:Y:S05]  /*b4b0*/  BRA `(.L_x_193) ;  /* 0xffffff8000e07947 */ /* 0x000fea000383ffff */
.L_x_69:
[----:B------:R-:W-:-:S07]  /*b4c0*/  MOV R0, UR5 ;  /* 0x0000000500007c02 */ /* 0x000fce0008000f00 */
.L_x_194:
[----:B-1----:R1:W2:Y:S02]  /*b4d0*/  SYNCS.PHASECHK.TRANS64.TRYWAIT P0, [R0+URZ], R3 ;  /* 0x00000003000075a7 */ /* 0x0022a400080011ff */
[----:B--2---:R-:W-:Y:S05]  /*b4e0*/  @!P0 NANOSLEEP.SYNCS 0x989680 ;  /* 0x009896800000895d */ /* 0x004fea0003900000 */
[----:B------:R-:W2:Y:S02]  /*b4f0*/  @!P0 SYNCS.PHASECHK.TRANS64 P0, [R0+URZ], R3 ;  /* 0x00000003000085a7 */ /* 0x000ea400080010ff */
[----:B--2---:R-:W-:Y:S05]  /*b500*/  @!P0 BRA `(.L_x_194) ;  /* 0xfffffffc00f08947 */ /* 0x004fea000383ffff */
[----:B------:R-:W-:Y:S05]  /*b510*/  BRA `(.L_x_195) ;  /* 0xffffff8000ec7947 */ /* 0x000fea000383ffff */
.L_x_70:
[----:B------:R-:W-:-:S07]  /*b520*/  MOV R0, UR5 ;  /* 0x0000000500007c02 */ /* 0x000fce0008000f00 */
.L_x_196:
[----:B-1----:R1:W2:Y:S02]  /*b530*/  SYNCS.PHASECHK.TRANS64.TRYWAIT P0, [R0+URZ], R3 ;  /* 0x00000003000075a7 */ /* 0x0022a400080011ff */
[----:B--2---:R-:W-:Y:S05]  /*b540*/  @!P0 NANOSLEEP.SYNCS 0x989680 ;  /* 0x009896800000895d */ /* 0x004fea0003900000 */
[----:B------:R-:W2:Y:S02]  /*b550*/  @!P0 SYNCS.PHASECHK.TRANS64 P0, [R0+URZ], R3 ;  /* 0x00000003000085a7 */ /* 0x000ea400080010ff */
[----:B--2---:R-:W-:Y:S05]  /*b560*/  @!P0 BRA `(.L_x_196) ;  /* 0xfffffffc00f08947 */ /* 0x004fea000383ffff */
[----:B------:R-:W-:Y:S05]  /*b570*/  BRA `(.L_x_197) ;  /* 0xffffff8000f87947 */ /* 0x000fea000383ffff */
.L_x_73:
[----:B-1----:R1:W2:Y:S02]  /*b580*/  SYNCS.PHASECHK.TRANS64.TRYWAIT P0, [R2+URZ+0x230], R4 ;  /* 0x00023004020075a7 */ /* 0x0022a400080011ff */
[----:B--2---:R-:W-:Y:S05]  /*b590*/  @!P0 NANOSLEEP.SYNCS 0x989680 ;  /* 0x009896800000895d */ /* 0x004fea0003900000 */
[----:B------:R-:W2:Y:S02]  /*b5a0*/  @!P0 SYNCS.PHASECHK.TRANS64 P0, [R2+URZ+0x230], R4 ;  /* 0x00023004020085a7 */ /* 0x000ea400080010ff */
[----:B--2---:R-:W-:Y:S05]  /*b5b0*/  @!P0 BRA `(.L_x_73) ;  /* 0xfffffffc00f08947 */ /* 0x004fea000383ffff */
[----:B------:R-:W-:Y:S05]  /*b5c0*/  BRA `(.L_x_198) ;  /* 0xffffff8400547947 */ /* 0x000fea000383ffff */
.L_x_74:
[----:B------:R-:W-:-:S07]  /*b5d0*/  MOV R2, UR4 ;  /* 0x0000000400027c02 */ /* 0x000fce0008000f00 */
.L_x_199:
[----:B-1----:R1:W2:Y:S02]  /*b5e0*/  SYNCS.PHASECHK.TRANS64.TRYWAIT P0, [R2+URZ+0x1f0], R5 ;  /* 0x0001f005020075a7 */ /* 0x0022a400080011ff */
[----:B--2---:R-:W-:Y:S05]  /*b5f0*/  @!P0 NANOSLEEP.SYNCS 0x989680 ;  /* 0x009896800000895d */ /* 0x004fea0003900000 */
[----:B------:R-:W2:Y:S02]  /*b600*/  @!P0 SYNCS.PHASECHK.TRANS64 P0, [R2+URZ+0x1f0], R5 ;  /* 0x0001f005020085a7 */ /* 0x000ea400080010ff */
[----:B--2---:R-:W-:Y:S05]  /*b610*/  @!P0 BRA `(.L_x_199) ;  /* 0xfffffffc00f08947 */ /* 0x004fea000383ffff */
[----:B------:R-:W-:Y:S05]  /*b620*/  BRA `(.L_x_200) ;  /* 0xffffff8400647947 */ /* 0x000fea000383ffff */
.L_x_75:
[----:B-1----:R1:W2:Y:S02]  /*b630*/  SYNCS.PHASECHK.TRANS64.TRYWAIT P1, [R2+URZ+0x1e0], R4 ;  /* 0x0001e004020075a7 */ /* 0x0022a400080211ff */
[----:B--2---:R-:W-:Y:S05]  /*b640*/  @!P1 NANOSLEEP.SYNCS 0x989680 ;  /* 0x009896800000995d */ /* 0x004fea0003900000 */
[----:B------:R-:W2:Y:S02]  /*b650*/  @!P1 SYNCS.PHASECHK.TRANS64 P1, [R2+URZ+0x1e0], R4 ;  /* 0x0001e004020095a7 */ /* 0x000ea400080210ff */
[----:B--2---:R-:W-:Y:S05]  /*b660*/  @!P1 BRA `(.L_x_75) ;  /* 0xfffffffc00f09947 */ /* 0x004fea000383ffff */
[----:B------:R-:W-:Y:S05]  /*b670*/  BRA `(.L_x_201) ;  /* 0xffffff8400947947 */ /* 0x000fea000383ffff */
.L_x_78:
[----:B------:R-:W-:-:S07]  /*b680*/  MOV R0, UR4 ;  /* 0x0000000400007c02 */ /* 0x000fce0008000f00 */
.L_x_202:
[----:B-1----:R1:W2:Y:S02]  /*b690*/  SYNCS.PHASECHK.TRANS64.TRYWAIT P0, [R0+URZ+0x1f0], R2 ;  /* 0x0001f002000075a7 */ /* 0x0022a400080011ff */
[----:B--2---:R-:W-:Y:S05]  /*b6a0*/  @!P0 NANOSLEEP.SYNCS 0x989680 ;  /* 0x009896800000895d */ /* 0x004fea0003900000 */
[----:B------:R-:W2:Y:S02]  /*b6b0*/  @!P0 SYNCS.PHASECHK.TRANS64 P0, [R0+URZ+0x1f0], R2 ;  /* 0x0001f002000085a7 */ /* 0x000ea400080010ff */
[----:B--2---:R-:W-:Y:S05]  /*b6c0*/  @!P0 BRA `(.L_x_202) ;  /* 0xfffffffc00f08947 */ /* 0x004fea000383ffff */
[----:B------:R-:W-:Y:S05]  /*b6d0*/  BRA `(.L_x_77) ;  /* 0xffffff8400e87947 */ /* 0x000fea000383ffff */
.L_x_87:
[----:B-1----:R-:W-:-:S04]  /*b6e0*/  MOV R5, UR6 ;  /* 0x0000000600057c02 */ /* 0x002fc80008000f00 */
[----:B------:R1:W2:Y:S03]  /*b6f0*/  SYNCS.PHASECHK.TRANS64.TRYWAIT P0, [R5+URZ+0x8], R6 ;  /* 0x00000806050075a7 */ /* 0x0002a600080011ff */
[----:B--2---:R-:W-:Y:S05]  /*b700*/  @!P0 NANOSLEEP.SYNCS 0x989680 ;  /* 0x009896800000895d */ /* 0x004fea0003900000 */
[----:B------:R-:W2:Y:S02]  /*b710*/  @!P0 SYNCS.PHASECHK.TRANS64 P0, [R5+URZ+0x8], R6 ;  /* 0x00000806050085a7 */ /* 0x000ea400080010ff */
[----:B--2---:R-:W-:Y:S05]  /*b720*/  @!P0 BRA `(.L_x_87) ;  /* 0xfffffffc00ec8947 */ /* 0x004fea000383ffff */
[----:B------:R-:W-:Y:S05]  /*b730*/  BRA `(.L_x_86) ;  /* 0xffffff88009c7947 */ /* 0x000fea000383ffff */
.L_x_89:
[----:B------:R-:W-:Y:S01]  /*b740*/  BSSY B0, `(.L_x_203) ;  /* 0x0000006000007945 */ /* 0x000fe20003800000 */
[----:B------:R-:W-:-:S07]  /*b750*/  MOV R15, 0xffffffff ;  /* 0xffffffff000f7802 */ /* 0x000fce0000000f00 */
[----:B-1---5:R-:W-:Y:S05]  /*b760*/  WARPSYNC.COLLECTIVE R15, `(.L_x_204) ;  /* 0x000000000f0c7348 */ /* 0x022fea0003c00000 */
[----:B------:R-:W-:Y:S02]  /*b770*/  ELECT P6, UR79, PT ;  /* 0x00000000004f782f */ /* 0x000fe400038c0000 */
[----:B------:R-:W-:Y:S01]  /*b780*/  MOV R14, UR79 ;  /* 0x0000004f000e7c02 */ /* 0x000fe20008000f00 */
[----:B-1---5:R-:W-:Y:S10]  /*b790*/  ENDCOLLECTIVE ;  /* 0x000000000000791b */ /* 0x022ff40003800000 */
.L_x_204:
[----:B------:R-:W-:Y:S05]  /*b7a0*/  BSYNC B0 ;  /* 0x0000000000007941 */ /* 0x000fea0003800000 */
.L_x_203:
[----:B------:R-:W-:Y:S01]  /*b7b0*/  PLOP3.LUT P0, PT, P6, PT, PT, 0x80, 0x8 ;  /* 0x000000000008781c */ /* 0x000fe2000370f070 */
[----:B------:R-:W-:-:S12]  /*b7c0*/  BRA `(.L_x_205) ;  /* 0xffffff8800c87947 */ /* 0x000fd8000383ffff */
.L_x_91:
[----:B-1----:R-:W-:-:S04]  /*b7d0*/  MOV R0, UR6 ;  /* 0x0000000600007c02 */ /* 0x002fc80008000f00 */
[----:B------:R1:W2:Y:S03]  /*b7e0*/  SYNCS.PHASECHK.TRANS64.TRYWAIT P0, [R0+URZ+0x8], R4 ;  /* 0x00000804000075a7 */ /* 0x0002a600080011ff */
[----:B--2---:R-:W-:Y:S05]  /*b7f0*/  @!P0 NANOSLEEP.SYNCS 0x989680 ;  /* 0x009896800000895d */ /* 0x004fea0003900000 */
[----:B------:R-:W2:Y:S02]  /*b800*/  @!P0 SYNCS.PHASECHK.TRANS64 P0, [R0+URZ+0x8], R4 ;  /* 0x00000804000085a7 */ /* 0x000ea400080010ff */
[----:B--2---:R-:W-:Y:S05]  /*b810*/  @!P0 BRA `(.L_x_91) ;  /* 0xfffffffc00ec8947 */ /* 0x004fea000383ffff */
[----:B------:R-:W-:Y:S05]  /*b820*/  BRA `(.L_x_90) ;  /* 0xffffff8800cc7947 */ /* 0x000fea000383ffff */
.L_x_92:
[----:B-1----:R1:W2:Y:S02]  /*b830*/  SYNCS.PHASECHK.TRANS64.TRYWAIT P0, [R0+URZ+0x1e0], R3 ;  /* 0x0001e003000075a7 */ /* 0x0022a400080011ff */
[----:B--2---:R-:W-:Y:S05]  /*b840*/  @!P0 NANOSLEEP.SYNCS 0x989680 ;  /* 0x009896800000895d */ /* 0x004fea0003900000 */
[----:B------:R-:W2:Y:S02]  /*b850*/  @!P0 SYNCS.PHASECHK.TRANS64 P0, [R0+URZ+0x1e0], R3 ;  /* 0x0001e003000085a7 */ /* 0x000ea400080010ff */
[----:B--2---:R-:W-:Y:S05]  /*b860*/  @!P0 BRA `(.L_x_92) ;  /* 0xfffffffc00f08947 */ /* 0x004fea000383ffff */
[----:B------:R-:W-:Y:S05]  /*b870*/  BRA `(.L_x_206) ;  /* 0xffffff8c00a07947 */ /* 0x000fea000383ffff */
.L_x_94:
[----:B------:R-:W-:-:S07]  /*b880*/  MOV R0, UR19 ;  /* 0x0000001300007c02 */ /* 0x000fce0008000f00 */
.L_x_207:
[----:B-1----:R1:W3:Y:S02]  /*b890*/  SYNCS.PHASECHK.TRANS64.TRYWAIT P0, [R0+URZ+0x218], R3 ;  /* 0x00021803000075a7 */ /* 0x0022e400080011ff */
[----:B---3--:R-:W-:Y:S05]  /*b8a0*/  @!P0 NANOSLEEP.SYNCS 0x989680 ;  /* 0x009896800000895d */ /* 0x008fea0003900000 */
[----:B------:R-:W3:Y:S02]  /*b8b0*/  @!P0 SYNCS.PHASECHK.TRANS64 P0, [R0+URZ+0x218], R3 ;  /* 0x00021803000085a7 */ /* 0x000ee400080010ff */
[----:B---3--:R-:W-:Y:S05]  /*b8c0*/  @!P0 BRA `(.L_x_207) ;  /* 0xfffffffc00f08947 */ /* 0x008fea000383ffff */
[----:B------:R-:W-:Y:S05]  /*b8d0*/  BRA `(.L_x_208) ;  /* 0xffffff8c00e47947 */ /* 0x000fea000383ffff */
.L_x_97:
[----:B------:R-:W-:Y:S07]  /*b8e0*/  MOV R0, UR7 ;  /* 0x0000000700007c02 */ /* 0x000fee0008000f00 */
.L_x_209:
[----:B-1----:R1:W3:Y:S02]  /*b8f0*/  SYNCS.PHASECHK.TRANS64.TRYWAIT P0, [R0+URZ], R3 ;  /* 0x00000003000075a7 */ /* 0x0022e400080011ff */
[----:B---3--:R-:W-:Y:S05]  /*b900*/  @!P0 NANOSLEEP.SYNCS 0x989680 ;  /* 0x009896800000895d */ /* 0x008fea0003900000 */
[----:B------:R-:W3:Y:S02]  /*b910*/  @!P0 SYNCS.PHASECHK.TRANS64 P0, [R0+URZ], R3 ;  /* 0x00000003000085a7 */ /* 0x000ee400080010ff */
[----:B---3--:R-:W-:Y:S05]  /*b920*/  @!P0 BRA `(.L_x_209) ;  /* 0xfffffffc00f08947 */ /* 0x008fea000383ffff */
[----:B------:R-:W-:Y:S05]  /*b930*/  BRA `(.L_x_96) ;  /* 0xffffff8c00fc7947 */ /* 0x000fea000383ffff */
.L_x_101:
[----:B-1----:R-:W-:-:S07]  /*b940*/  MOV R0, UR4 ;  /* 0x0000000400007c02 */ /* 0x002fce0008000f00 */
.L_x_210:
[----:B-1----:R1:W2:Y:S02]  /*b950*/  SYNCS.PHASECHK.TRANS64.TRYWAIT P0, [R0+URZ], R2 ;  /* 0x00000002000075a7 */ /* 0x0022a400080011ff */
[----:B--2---:R-:W-:Y:S05]  /*b960*/  @!P0 NANOSLEEP.SYNCS 0x989680 ;  /* 0x009896800000895d */ /* 0x004fea0003900000 */
[----:B------:R-:W2:Y:S02]  /*b970*/  @!P0 SYNCS.PHASECHK.TRANS64 P0, [R0+URZ], R2 ;  /* 0x00000002000085a7 */ /* 0x000ea400080010ff */
[----:B--2---:R-:W-:Y:S05]  /*b980*/  @!P0 BRA `(.L_x_210) ;  /* 0xfffffffc00f08947 */ /* 0x004fea000383ffff */
[----:B------:R-:W-:Y:S05]  /*b990*/  BRA `(.L_x_211) ;  /* 0xffffff9000b87947 */ /* 0x000fea000383ffff */
.L_x_102:
[----:B------:R-:W-:-:S07]  /*b9a0*/  MOV R0, UR5 ;  /* 0x0000000500007c02 */ /* 0x000fce0008000f00 */
.L_x_212:
[----:B-1----:R1:W2:Y:S02]  /*b9b0*/  SYNCS.PHASECHK.TRANS64.TRYWAIT P0, [R0+URZ], R2 ;  /* 0x00000002000075a7 */ /* 0x0022a400080011ff */
[----:B--2---:R-:W-:Y:S05]  /*b9c0*/  @!P0 NANOSLEEP.SYNCS 0x989680 ;  /* 0x009896800000895d */ /* 0x004fea0003900000 */
[----:B------:R-:W2:Y:S02]  /*b9d0*/  @!P0 SYNCS.PHASECHK.TRANS64 P0, [R0+URZ], R2 ;  /* 0x00000002000085a7 */ /* 0x000ea400080010ff */
[----:B--2---:R-:W-:Y:S05]  /*b9e0*/  @!P0 BRA `(.L_x_212) ;  /* 0xfffffffc00f08947 */ /* 0x004fea000383ffff */
[----:B------:R-:W-:Y:S05]  /*b9f0*/  BRA `(.L_x_213) ;  /* 0xffffff9000c47947 */ /* 0x000fea000383ffff */
.L_x_105:
[----:B------:R-:W-:-:S07]  /*ba00*/  MOV R0, UR14 ;  /* 0x0000000e00007c02 */ /* 0x000fce0008000f00 */
.L_x_214:
[----:B-1----:R1:W2:Y:S02]  /*ba10*/  SYNCS.PHASECHK.TRANS64.TRYWAIT P1, [R0+URZ+0x250], R2 ;  /* 0x00025002000075a7 */ /* 0x0022a400080211ff */
[----:B--2---:R-:W-:Y:S05]  /*ba20*/  @!P1 NANOSLEEP.SYNCS 0x989680 ;  /* 0x009896800000995d */ /* 0x004fea0003900000 */
[----:B------:R-:W2:Y:S02]  /*ba30*/  @!P1 SYNCS.PHASECHK.TRANS64 P1, [R0+URZ+0x250], R2 ;  /* 0x00025002000095a7 */ /* 0x000ea400080210ff */
[----:B--2---:R-:W-:Y:S05]  /*ba40*/  @!P1 BRA `(.L_x_214) ;  /* 0xfffffffc00f09947 */ /* 0x004fea000383ffff */
[----:B------:R-:W-:Y:S05]  /*ba50*/  BRA `(.L_x_215) ;  /* 0xffffff9400107947 */ /* 0x000fea000383ffff */
.L_x_110:
[----:B---3--:R3:W4:Y:S02]  /*ba60*/  SYNCS.PHASECHK.TRANS64.TRYWAIT P0, [R3+URZ+0x1e0], R0 ;  /* 0x0001e000030075a7 */ /* 0x00872400080011ff */
[----:B----4-:R-:W-:Y:S05]  /*ba70*/  @!P0 NANOSLEEP.SYNCS 0x989680 ;  /* 0x009896800000895d */ /* 0x010fea0003900000 */
[----:B------:R-:W4:Y:S02]  /*ba80*/  @!P0 SYNCS.PHASECHK.TRANS64 P0, [R3+URZ+0x1e0], R0 ;  /* 0x0001e000030085a7 */ /* 0x000f2400080010ff */
[----:B----4-:R-:W-:Y:S05]  /*ba90*/  @!P0 BRA `(.L_x_110) ;  /* 0xfffffffc00f08947 */ /* 0x010fea000383ffff */
[----:B------:R-:W-:Y:S05]  /*baa0*/  BRA `(.L_x_216) ;  /* 0xffffff98003c7947 */ /* 0x000fea000383ffff */
.L_x_113:
[----:B-1----:R-:W-:Y:S07]  /*bab0*/  MOV R0, UR29 ;  /* 0x0000001d00007c02 */ /* 0x002fee0008000f00 */
.L_x_217:
[----:B-1----:R1:W3:Y:S02]  /*bac0*/  SYNCS.PHASECHK.TRANS64.TRYWAIT P1, [R0+URZ+0x1d8], R3 ;  /* 0x0001d803000075a7 */ /* 0x0022e400080211ff */
[----:B---3--:R-:W-:Y:S05]  /*bad0*/  @!P1 NANOSLEEP.SYNCS 0x989680 ;  /* 0x009896800000995d */ /* 0x008fea0003900000 */
[----:B------:R-:W3:Y:S02]  /*bae0*/  @!P1 SYNCS.PHASECHK.TRANS64 P1, [R0+URZ+0x1d8], R3 ;  /* 0x0001d803000095a7 */ /* 0x000ee400080210ff */
[----:B---3--:R-:W-:Y:S05]  /*baf0*/  @!P1 BRA `(.L_x_217) ;  /* 0xfffffffc00f09947 */ /* 0x008fea000383ffff */
[----:B------:R-:W-:Y:S05]  /*bb00*/  BRA `(.L_x_112) ;  /* 0xffffff9c00b07947 */ /* 0x000fea000383ffff */
.L_x_116:
[----:B-1----:R-:W-:Y:S07]  /*bb10*/  MOV R0, UR29 ;  /* 0x0000001d00007c02 */ /* 0x002fee0008000f00 */
.L_x_218:
[----:B-1----:R1:W3:Y:S02]  /*bb20*/  SYNCS.PHASECHK.TRANS64.TRYWAIT P0, [R0+URZ+0x1c8], R2 ;  /* 0x0001c802000075a7 */ /* 0x0022e400080011ff */
[----:B---3--:R-:W-:Y:S05]  /*bb30*/  @!P0 NANOSLEEP.SYNCS 0x989680 ;  /* 0x009896800000895d */ /* 0x008fea0003900000 */
[----:B------:R-:W3:Y:S02]  /*bb40*/  @!P0 SYNCS.PHASECHK.TRANS64 P0, [R0+URZ+0x1c8], R2 ;  /* 0x0001c802000085a7 */ /* 0x000ee400080010ff */
[----:B---3--:R-:W-:Y:S05]  /*bb50*/  @!P0 BRA `(.L_x_218) ;  /* 0xfffffffc00f08947 */ /* 0x008fea000383ffff */
[----:B------:R-:W-:Y:S05]  /*bb60*/  BRA `(.L_x_219) ;  /* 0xffffffa000147947 */ /* 0x000fea000383ffff */
.L_x_119:
[----:B------:R-:W-:Y:S07]  /*bb70*/  MOV R0, UR4 ;  /* 0x0000000400007c02 */ /* 0x000fee0008000f00 */
.L_x_220:
[----:B-1----:R1:W2:Y:S02]  /*bb80*/  SYNCS.PHASECHK.TRANS64.TRYWAIT P0, [R0+URZ+0x1e0], R3 ;  /* 0x0001e003000075a7 */ /* 0x0022a400080011ff */
[----:B--2---:R-:W-:Y:S05]  /*bb90*/  @!P0 NANOSLEEP.SYNCS 0x989680 ;  /* 0x009896800000895d */ /* 0x004fea0003900000 */
[----:B------:R-:W2:Y:S02]  /*bba0*/  @!P0 SYNCS.PHASECHK.TRANS64 P0, [R0+URZ+0x1e0], R3 ;  /* 0x0001e003000085a7 */ /* 0x000ea400080010ff */
[----:B--2---:R-:W-:Y:S05]  /*bbb0*/  @!P0 BRA `(.L_x_220) ;  /* 0xfffffffc00f08947 */ /* 0x004fea000383ffff */
[----:B------:R-:W-:Y:S05]  /*bbc0*/  BRA `(.L_x_221) ;  /* 0xffffffa400547947 */ /* 0x000fea000383ffff */
.L_x_129:
[----:B-1----:R-:W-:Y:S04]  /*bbd0*/  MOV R0, UR44 ;  /* 0x0000002c00007c02 */ /* 0x002fe80008000f00 */
[----:B------:R1:W2:Y:S03]  /*bbe0*/  SYNCS.PHASECHK.TRANS64.TRYWAIT P3, [R0+URZ+0x1c0], R5 ;  /* 0x0001c005000075a7 */ /* 0x0002a600080611ff */
[----:B--2---:R-:W-:Y:S05]  /*bbf0*/  @!P3 NANOSLEEP.SYNCS 0x989680 ;  /* 0x009896800000b95d */ /* 0x004fea0003900000 */
[----:B------:R-:W2:Y:S02]  /*bc00*/  @!P3 SYNCS.PHASECHK.TRANS64 P3, [R0+URZ+0x1c0], R5 ;  /* 0x0001c0050000b5a7 */ /* 0x000ea400080610ff */
[----:B--2---:R-:W-:Y:S05]  /*bc10*/  @!P3 BRA `(.L_x_129) ;  /* 0xfffffffc00ecb947 */ /* 0x004fea000383ffff */
[----:B------:R-:W-:Y:S05]  /*bc20*/  BRA `(.L_x_128) ;  /* 0xffffffb400347947 */ /* 0x000fea000383ffff */
.L_x_131:
[----:B-1----:R1:W4:Y:S02]  /*bc30*/  SYNCS.PHASECHK.TRANS64.TRYWAIT P1, [R17+URZ+0x200], R3 ;  /* 0x00020003110075a7 */ /* 0x00232400080211ff */
[----:B----4-:R-:W-:Y:S05]  /*bc40*/  @!P1 NANOSLEEP.SYNCS 0x989680 ;  /* 0x009896800000995d */ /* 0x010fea0003900000 */
[----:B------:R-:W4:Y:S02]  /*bc50*/  @!P1 SYNCS.PHASECHK.TRANS64 P1, [R17+URZ+0x200], R3 ;  /* 0x00020003110095a7 */ /* 0x000f2400080210ff */
[----:B----4-:R-:W-:Y:S05]  /*bc60*/  @!P1 BRA `(.L_x_131) ;  /* 0xfffffffc00f09947 */ /* 0x010fea000383ffff */
[----:B------:R-:W-:Y:S05]  /*bc70*/  BRA `(.L_x_130) ;  /* 0xffffffb800047947 */ /* 0x000fea000383ffff */
        .weak           $__internal_0_$__cuda_sm10x_tcgen05_guardrail_trap_col_being_dealloced_not_returned_by_alloc
        .type           $__internal_0_$__cuda_sm10x_tcgen05_guardrail_trap_col_being_dealloced_not_returned_by_alloc,@function
        .size           $__internal_0_$__cuda_sm10x_tcgen05_guardrail_trap_col_being_dealloced_not_returned_by_alloc,($__internal_1_$__cuda_sm10x_tcgen05_guardrail_trap_phase_invalid_during_alloc - $__internal_0_$__cuda_sm10x_tcgen05_guardrail_trap_col_being_dealloced_not_returned_by_alloc)
$__internal_0_$__cuda_sm10x_tcgen05_guardrail_trap_col_being_dealloced_not_returned_by_alloc:
[----:B------:R-:W-:Y:S05]  /*bc80*/  BPT.TRAP 0x1 ;  /* 0x000000040000795c */ /* 0x000fea0000300000 */
[----:B------:R-:W-:-:S04]  /*bc90*/  HFMA2 R3, -RZ, RZ, 0, 0 ;  /* 0x00000000ff037431 */ /* 0x000fc800000001ff */
[----:B------:R-:W-:Y:S05]  /*bca0*/  RET.REL.NODEC R2 `(_ZN7cutlass13device_kernelINS_4gemm6kernel13GemmUniversalIN4cute5tupleIJiiiiEEENS1_10collective13CollectiveMmaINS1_35MainloopSm100TmaUmmaWarpSpecializedILi28ELi2ELi3ENS5_IJNS4_1CILi2EEENSA_ILi1EEESC_EEEEENS5_IJNSA_ILi256EEENSA_ILi160EEENSA_ILi32EEEEEENS_12float_e4m3_tENS5_IJlSC_lEEESJ_SK_NS4_8TiledMMAINS4_8MMA_AtomIJNS4_10MMA_TraitsINS4_25SM100_MMA_F8F6F4_2x1SM_SSEJSJ_SJ_fSF_SG_NS4_17integral_constantINS4_4UMMA5MajorELSR_0EEESS_NSP_INSQ_7ScaleInELST_0EEESU_EEEEEENS4_6LayoutINS5_IJSC_SC_SC_EEENS5_IJNSA_ILi0EEESZ_SZ_EEEEENS5_IJNS4_10UnderscoreES12_S12_EEEEENS4_18SM100_TMA_2SM_LOADENS4_14ComposedLayoutINS4_7SwizzleILi1ELi4ELi3EEENS4_18smem_ptr_flag_bitsILi8EEENSX_INS5_IJNSA_ILi8EEESH_EEENS5_IJSH_SC_EEEEEEEvNS4_8identityES15_S1F_vS1G_EENS_8epilogue10collective18CollectiveEpilogueINS1I_23Sm100TmaWarpSpecializedILi1ELi1ELi160ELb0ELb0EEEJNS5_IJNSA_ILi128EEESG_SH_EEENS5_IJNSX_IS1N_SC_EENSX_ISG_SC_EEEEESJ_SK_SJ_SK_NS1I_6fusion15FusionCallbacksIS1M_NS1S_17LinearCombinationISJ_fSJ_fLNS_15FloatRoundStyleE2EEES1O_S1R_JEEENS4_5SM1004TMEM4LOAD26SM100_TMEM_LOAD_32dp32b32xENS4_13SM90_TMA_LOADES1F_NS4_39AutoVectorizingCopyWithAssumedAlignmentILi128EEENS4_14SM90_TMA_STOREES1F_S24_S24_EEEvvEEEEvNT_6ParamsE) ;  /* 0xffffff4002d47950 */ /* 0x000fea0003c3ffff */
        .weak           $__internal_1_$__cuda_sm10x_tcgen05_guardrail_trap_phase_invalid_during_alloc
        .type           $__internal_1_$__cuda_sm10x_tcgen05_guardrail_trap_phase_invalid_during_alloc,@function
        .size           $__internal_1_$__cuda_sm10x_tcgen05_guardrail_trap_phase_invalid_during_alloc,($__internal_2_$__cuda_sm10x_tcgen05_guardrail_trap_unallocated_columns_being_dealloced - $__internal_1_$__cuda_sm10x_tcgen05_guardrail_trap_phase_invalid_during_alloc)
$__internal_1_$__cuda_sm10x_tcgen05_guardrail_trap_phase_invalid_during_alloc:
[----:B------:R-:W-:Y:S05]  /*bcb0*/  BPT.TRAP 0x1 ;  /* 0x000000040000795c */ /* 0x000fea0000300000 */
[----:B------:R-:W-:-:S04]  /*bcc0*/  MOV R5, 0x0 ;  /* 0x0000000000057802 */ /* 0x000fc80000000f00 */
[----:B------:R-:W-:Y:S05]  /*bcd0*/  RET.REL.NODEC R4 `(_ZN7cutlass13device_kernelINS_4gemm6kernel13GemmUniversalIN4cute5tupleIJiiiiEEENS1_10collective13CollectiveMmaINS1_35MainloopSm100TmaUmmaWarpSpecializedILi28ELi2ELi3ENS5_IJNS4_1CILi2EEENSA_ILi1EEESC_EEEEENS5_IJNSA_ILi256EEENSA_ILi160EEENSA_ILi32EEEEEENS_12float_e4m3_tENS5_IJlSC_lEEESJ_SK_NS4_8TiledMMAINS4_8MMA_AtomIJNS4_10MMA_TraitsINS4_25SM100_MMA_F8F6F4_2x1SM_SSEJSJ_SJ_fSF_SG_NS4_17integral_constantINS4_4UMMA5MajorELSR_0EEESS_NSP_INSQ_7ScaleInELST_0EEESU_EEEEEENS4_6LayoutINS5_IJSC_SC_SC_EEENS5_IJNSA_ILi0EEESZ_SZ_EEEEENS5_IJNS4_10UnderscoreES12_S12_EEEEENS4_18SM100_TMA_2SM_LOADENS4_14ComposedLayoutINS4_7SwizzleILi1ELi4ELi3EEENS4_18smem_ptr_flag_bitsILi8EEENSX_INS5_IJNSA_ILi8EEESH_EEENS5_IJSH_SC_EEEEEEEvNS4_8identityES15_S1F_vS1G_EENS_8epilogue10collective18CollectiveEpilogueINS1I_23Sm100TmaWarpSpecializedILi1ELi1ELi160ELb0ELb0EEEJNS5_IJNSA_ILi128EEESG_SH_EEENS5_IJNSX_IS1N_SC_EENSX_ISG_SC_EEEEESJ_SK_SJ_SK_NS1I_6fusion15FusionCallbacksIS1M_NS1S_17LinearCombinationISJ_fSJ_fLNS_15FloatRoundStyleE2EEES1O_S1R_JEEENS4_5SM1004TMEM4LOAD26SM100_TMEM_LOAD_32dp32b32xENS4_13SM90_TMA_LOADES1F_NS4_39AutoVectorizingCopyWithAssumedAlignmentILi128EEENS4_14SM90_TMA_STOREES1F_S24_S24_EEEvvEEEEvNT_6ParamsE) ;  /* 0xffffff4004c87950 */ /* 0x000fea0003c3ffff */
        .weak           $__internal_2_$__cuda_sm10x_tcgen05_guardrail_trap_unallocated_columns_being_dealloced
        .type           $__internal_2_$__cuda_sm10x_tcgen05_guardrail_trap_unallocated_columns_being_dealloced,@function
        .size           $__internal_2_$__cuda_sm10x_tcgen05_guardrail_trap_unallocated_columns_being_dealloced,(.L_x_223 - $__internal_2_$__cuda_sm10x_tcgen05_guardrail_trap_unallocated_columns_being_dealloced)
$__internal_2_$__cuda_sm10x_tcgen05_guardrail_trap_unallocated_columns_being_dealloced:
[----:B------:R-:W-:Y:S05]  /*bce0*/  BPT.TRAP 0x1 ;  /* 0x000000040000795c */ /* 0x000fea0000300000 */
[----:B------:R-:W-:-:S04]  /*bcf0*/  HFMA2 R3, -RZ, RZ, 0, 0 ;  /* 0x00000000ff037431 */ /* 0x000fc800000001ff */
[----:B------:R-:W-:Y:S05]  /*bd00*/  RET.REL.NODEC R2 `(_ZN7cutlass13device_kernelINS_4gemm6kernel13GemmUniversalIN4cute5tupleIJiiiiEEENS1_10collective13CollectiveMmaINS1_35MainloopSm100TmaUmmaWarpSpecializedILi28ELi2ELi3ENS5_IJNS4_1CILi2EEENSA_ILi1EEESC_EEEEENS5_IJNSA_ILi256EEENSA_ILi160EEENSA_ILi32EEEEEENS_12float_e4m3_tENS5_IJlSC_lEEESJ_SK_NS4_8TiledMMAINS4_8MMA_AtomIJNS4_10MMA_TraitsINS4_25SM100_MMA_F8F6F4_2x1SM_SSEJSJ_SJ_fSF_SG_NS4_17integral_constantINS4_4UMMA5MajorELSR_0EEESS_NSP_INSQ_7ScaleInELST_0EEESU_EEEEEENS4_6LayoutINS5_IJSC_SC_SC_EEENS5_IJNSA_ILi0EEESZ_SZ_EEEEENS5_IJNS4_10UnderscoreES12_S12_EEEEENS4_18SM100_TMA_2SM_LOADENS4_14ComposedLayoutINS4_7SwizzleILi1ELi4ELi3EEENS4_18smem_ptr_flag_bitsILi8EEENSX_INS5_IJNSA_ILi8EEESH_EEENS5_IJSH_SC_EEEEEEEvNS4_8identityES15_S1F_vS1G_EENS_8epilogue10collective18CollectiveEpilogueINS1I_23Sm100TmaWarpSpecializedILi1ELi1ELi160ELb0ELb0EEEJNS5_IJNSA_ILi128EEESG_SH_EEENS5_IJNSX_IS1N_SC_EENSX_ISG_SC_EEEEESJ_SK_SJ_SK_NS1I_6fusion15FusionCallbacksIS1M_NS1S_17LinearCombinationISJ_fSJ_fLNS_15FloatRoundStyleE2EEES1O_S1R_JEEENS4_5SM1004TMEM4LOAD26SM100_TMEM_LOAD_32dp32b32xENS4_13SM90_TMA_LOADES1F_NS4_39AutoVectorizingCopyWithAssumedAlignmentILi128EEENS4_14SM90_TMA_STOREES1F_S24_S24_EEEvvEEEEvNT_6ParamsE) ;  /* 0xffffff4002bc7950 */ /* 0x000fea0003c3ffff */
.L_x_222:
[----:B------:R-:W-:-:S00]  /*bd10*/  BRA `(.L_x_222) ;  /* 0xfffffffc00fc7947 */ /* 0x000fc0000383ffff */
[----:B------:R-:W-:-:S00]  /*bd20*/  NOP ;  /* 0x0000000000007918 */ /* 0x000fc00000000000 */
        /* <DEDUP_REMOVED lines=13> */
.L_x_223:


//--------------------- .nv.global.init           --------------------------
	.section	.nv.global.init,"aw",@progbits
.nv.global.init:
	.type		$str$27,@object
	.size		$str$27,($str$28 - $str$27)
$str$27:
        /*0000*/ 	.byte	0x28, 0x61, 0x64, 0x64, 0x72, 0x65, 0x73, 0x73, 0x20, 0x26, 0x20, 0x6d, 0x61, 0x73, 0x6b, 0x29
        /*0010*/ 	.byte	0x20, 0x3d, 0x3d, 0x20, 0x30, 0x00
	.type		$str$28,@object
	.size		$str$28,($str$26 - $str$28)
$str$28:
        /*0016*/ 	.byte	0x2f, 0x74, 0x6d, 0x70, 0x2f, 0x63, 0x75, 0x74, 0x6c, 0x61, 0x73, 0x73, 0x5f, 0x73, 0x77, 0x65
        /*0026*/ 	.byte	0x65, 0x70, 0x5f, 0x73, 0x72, 0x63, 0x2f, 0x69, 0x6e, 0x63, 0x6c, 0x75, 0x64, 0x65, 0x2f, 0x63
        /*0036*/ 	.byte	0x75, 0x74, 0x65, 0x2f, 0x70, 0x6f, 0x69, 0x6e, 0x74, 0x65, 0x72, 0x5f, 0x66, 0x6c, 0x61, 0x67
        /*0046*/ 	.byte	0x67, 0x65, 0x64, 0x2e, 0x68, 0x70, 0x70, 0x00
	.type		$str$26,@object
	.size		$str$26,($str$25 - $str$26)
$str$26:
        /*004e*/ 	.byte	0x2f, 0x74, 0x6d, 0x70, 0x2f, 0x63, 0x75, 0x74, 0x6c, 0x61, 0x73, 0x73, 0x5f, 0x73, 0x77, 0x65
        /*005e*/ 	.byte	0x65, 0x70, 0x5f, 0x73, 0x72, 0x63, 0x2f, 0x69, 0x6e, 0x63, 0x6c, 0x75, 0x64, 0x65, 0x2f, 0x63
        /*006e*/ 	.byte	0x75, 0x74, 0x65, 0x2f, 0x61, 0x74, 0x6f, 0x6d, 0x2f, 0x63, 0x6f, 0x70, 0x79, 0x5f, 0x74, 0x72
        /*007e*/ 	.byte	0x61, 0x69, 0x74, 0x73, 0x5f, 0x73, 0x6d, 0x31, 0x30, 0x30, 0x2e, 0x68, 0x70, 0x70, 0x00
	.type		$str$25,@object
	.size		$str$25,(__unnamed_1 - $str$25)
$str$25:
        /*008d*/ 	.byte	0x28, 0x28, 0x75, 0x69, 0x6e, 0x74, 0x33, 0x32, 0x5f, 0x74, 0x28, 0x74, 0x68, 0x72, 0x65, 0x61
        /*009d*/ 	.byte	0x64, 0x49, 0x64, 0x78, 0x2e, 0x78, 0x29, 0x20, 0x2f, 0x20, 0x33, 0x32, 0x29, 0x20, 0x25, 0x20
        /*00ad*/ 	.byte	0x34, 0x29, 0x20, 0x3d, 0x3d, 0x20, 0x28, 0x28, 0x28, 0x74, 0x6d, 0x65, 0x6d, 0x5f, 0x61, 0x64
        /*00bd*/ 	.byte	0x64, 0x72, 0x20, 0x3e, 0x3e, 0x20, 0x31, 0x36, 0x29, 0x20, 0x2f, 0x20, 0x33, 0x32, 0x29, 0x20
        /*00cd*/ 	.byte	0x25, 0x20, 0x34, 0x29, 0x00
	.type		__unnamed_1,@object
	.size		__unnamed_1,(__unnamed_2 - __unnamed_1)
__unnamed_1:
        /*00d2*/ 	.byte	0x61, 0x75, 0x74, 0x6f, 0x20, 0x63, 0x75, 0x74, 0x65, 0x3a, 0x3a, 0x61, 0x73, 0x5f, 0x70, 0x6f
        /* <DEDUP_REMOVED lines=25> */
	.type		__unnamed_2,@object
	.size		__unnamed_2,(.L_2 - __unnamed_2)
__unnamed_2:
        /* <DEDUP_REMOVED lines=40> */
        /*04f2*/ 	.byte	0x74, 0x65, 0x3a, 0x3a, 0x43, 0x3c, 0x30, 0x3e, 0x3e, 0x3e, 0x3e, 0x5d, 0x00
.L_2:


//--------------------- .nv.shared._ZN7cutlass13device_kernelINS_4gemm6kernel13GemmUniversalIN4cute5tupleIJiiiiEEENS1_10collective13CollectiveMmaINS1_35MainloopSm100TmaUmmaWarpSpecializedILi28ELi2ELi3ENS5_IJNS4_1CILi2EEENSA_ILi1EEESC_EEEEENS5_IJNSA_ILi256EEENSA_ILi160EEENSA_ILi32EEEEEENS_12float_e4m3_tENS5_IJlSC_lEEESJ_SK_NS4_8TiledMMAINS4_8MMA_AtomIJNS4_10MMA_TraitsINS4_25SM100_MMA_F8F6F4_2x1SM_SSEJSJ_SJ_fSF_SG_NS4_17integral_constantINS4_4UMMA5MajorELSR_0EEESS_NSP_INSQ_7ScaleInELST_0EEESU_EEEEEENS4_6LayoutINS5_IJSC_SC_SC_EEENS5_IJNSA_ILi0EEESZ_SZ_EEEEENS5_IJNS4_10UnderscoreES12_S12_EEEEENS4_18SM100_TMA_2SM_LOADENS4_14ComposedLayoutINS4_7SwizzleILi1ELi4ELi3EEENS4_18smem_ptr_flag_bitsILi8EEENSX_INS5_IJNSA_ILi8EEESH_EEENS5_IJSH_SC_EEEEEEEvNS4_8identityES15_S1F_vS1G_EENS_8epilogue10collective18CollectiveEpilogueINS1I_23Sm100TmaWarpSpecializedILi1ELi1ELi160ELb0ELb0EEEJNS5_IJNSA_ILi128EEESG_SH_EEENS5_IJNSX_IS1N_SC_EENSX_ISG_SC_EEEEESJ_SK_SJ_SK_NS1I_6fusion15FusionCallbacksIS1M_NS1S_17LinearCombinationISJ_fSJ_fLNS_15FloatRoundStyleE2EEES1O_S1R_JEEENS4_5SM1004TMEM4LOAD26SM100_TMEM_LOAD_32dp32b32xENS4_13SM90_TMA_LOADES1F_NS4_39AutoVectorizingCopyWithAssumedAlignmentILi128EEENS4_14SM90_TMA_STOREES1F_S24_S24_EEEvvEEEEvNT_6ParamsE --------------------------
	.section	.nv.shared._ZN7cutlass13device_kernelINS_4gemm6kernel13GemmUniversalIN4cute5tupleIJiiiiEEENS1_10collective13CollectiveMmaINS1_35MainloopSm100TmaUmmaWarpSpecializedILi28ELi2ELi3ENS5_IJNS4_1CILi2EEENSA_ILi1EEESC_EEEEENS5_IJNSA_ILi256EEENSA_ILi160EEENSA_ILi32EEEEEENS_12float_e4m3_tENS5_IJlSC_lEEESJ_SK_NS4_8TiledMMAINS4_8MMA_AtomIJNS4_10MMA_TraitsINS4_25SM100_MMA_F8F6F4_2x1SM_SSEJSJ_SJ_fSF_SG_NS4_17integral_constantINS4_4UMMA5MajorELSR_0EEESS_NSP_INSQ_7ScaleInELST_0EEESU_EEEEEENS4_6LayoutINS5_IJSC_SC_SC_EEENS5_IJNSA_ILi0EEESZ_SZ_EEEEENS5_IJNS4_10UnderscoreES12_S12_EEEEENS4_18SM100_TMA_2SM_LOADENS4_14ComposedLayoutINS4_7SwizzleILi1ELi4ELi3EEENS4_18smem_ptr_flag_bitsILi8EEENSX_INS5_IJNSA_ILi8EEESH_EEENS5_IJSH_SC_EEEEEEEvNS4_8identityES15_S1F_vS1G_EENS_8epilogue10collective18CollectiveEpilogueINS1I_23Sm100TmaWarpSpecializedILi1ELi1ELi160ELb0ELb0EEEJNS5_IJNSA_ILi128EEESG_SH_EEENS5_IJNSX_IS1N_SC_EENSX_ISG_SC_EEEEESJ_SK_SJ_SK_NS1I_6fusion15FusionCallbacksIS1M_NS1S_17LinearCombinationISJ_fSJ_fLNS_15FloatRoundStyleE2EEES1O_S1R_JEEENS4_5SM1004TMEM4LOAD26SM100_TMEM_LOAD_32dp32b32xENS4_13SM90_TMA_LOADES1F_NS4_39AutoVectorizingCopyWithAssumedAlignmentILi128EEENS4_14SM90_TMA_STOREES1F_S24_S24_EEEvvEEEEvNT_6ParamsE,"aw",@nobits
	.sectionflags	@""
	.align	16
	.zero		1024


//--------------------- .nv.shared.reserved.0     --------------------------
	.section	.nv.shared.reserved.0,"aw",@nobits
	.weak		__nv_reservedSMEM_offset_0_alias
	.size		__nv_reservedSMEM_offset_0_alias, 0, 64
	.other		__nv_reservedSMEM_offset_0_alias,@"STO_CUDA_RESERVED_SHARED STV_DEFAULT"
__nv_reservedSMEM_offset_0_alias:
	.zero		0
.nv.shared.reserved.0:
	.zero		64
	.weak		__nv_reservedSMEM_tcgen05_partition
	.type		__nv_reservedSMEM_tcgen05_partition,@object
	.size		__nv_reservedSMEM_tcgen05_partition,(.L_0 - __nv_reservedSMEM_tcgen05_partition)
__nv_reservedSMEM_tcgen05_partition:
	.zero		32
.L_0:


//--------------------- .nv.global                --------------------------
	.section	.nv.global,"aw",@nobits
.nv.global:
	.type		_ZN40_INTERNAL_a2301295_4_k_cu_56413098_294554cute1_E,@object
	.size		_ZN40_INTERNAL_a2301295_4_k_cu_56413098_294554cute1_E,(_ZN40_INTERNAL_a2301295_4_k_cu_56413098_294554cuda3std3__45__cpo6cbeginE - _ZN40_INTERNAL_a2301295_4_k_cu_56413098_294554cute1_E)
_ZN40_INTERNAL_a2301295_4_k_cu_56413098_294554cute1_E:
	.zero		1
	.type		_ZN40_INTERNAL_a2301295_4_k_cu_56413098_294554cuda3std3__45__cpo6cbeginE,@object
	.size		_ZN40_INTERNAL_a2301295_4_k_cu_56413098_294554cuda3std3__45__cpo6cbeginE,(_ZN40_INTERNAL_a2301295_4_k_cu_56413098_294554cuda3std3__48in_placeE - _ZN40_INTERNAL_a2301295_4_k_cu_56413098_294554cuda3std3__45__cpo6cbeginE)
_ZN40_INTERNAL_a2301295_4_k_cu_56413098_294554cuda3std3__45__cpo6cbeginE:
	.zero		1
	.type		_ZN40_INTERNAL_a2301295_4_k_cu_56413098_294554cuda3std3__48in_placeE,@object
	.size		_ZN40_INTERNAL_a2301295_4_k_cu_56413098_294554cuda3std3__48in_placeE,(_ZN40_INTERNAL_a2301295_4_k_cu_56413098_294554cuda3std6ranges3__45__cpo9iter_moveE - _ZN40_INTERNAL_a2301295_4_k_cu_56413098_294554cuda3std3__48in_placeE)
_ZN40_INTERNAL_a2301295_4_k_cu_56413098_294554cuda3std3__48in_placeE:
	.zero		1
	.type		_ZN40_INTERNAL_a2301295_4_k_cu_56413098_294554cuda3std6ranges3__45__cpo9iter_moveE,@object
	.size		_ZN40_INTERNAL_a2301295_4_k_cu_56413098_294554cuda3std6ranges3__45__cpo9iter_moveE,(_ZN40_INTERNAL_a2301295_4_k_cu_56413098_294554cuda3std3__45__cpo5beginE - _ZN40_INTERNAL_a2301295_4_k_cu_56413098_294554cuda3std6ranges3__45__cpo9iter_moveE)
_ZN40_INTERNAL_a2301295_4_k_cu_56413098_294554cuda3std6ranges3__45__cpo9iter_moveE:
	.zero		1
	.type		_ZN40_INTERNAL_a2301295_4_k_cu_56413098_294554cuda3std3__45__cpo5beginE,@object
	.size		_ZN40_INTERNAL_a2301295_4_k_cu_56413098_294554cuda3std3__45__cpo5beginE,(_ZN40_INTERNAL_a2301295_4_k_cu_56413098_294554cuda3std3__442_GLOBAL__N__a2301295_4_k_cu_56413098_294556ignoreE - _ZN40_INTERNAL_a2301295_4_k_cu_56413098_294554cuda3std3__45__cpo5beginE)
_ZN40_INTERNAL_a2301295_4_k_cu_56413098_294554cuda3std3__45__cpo5beginE:
	.zero		1
	.type		_ZN40_INTERNAL_a2301295_4_k_cu_56413098_294554cuda3std3__442_GLOBAL__N__a2301295_4_k_cu_56413098_294556ignoreE,@object
	.size		_ZN40_INTERNAL_a2301295_4_k_cu_56413098_294554cuda3std3__442_GLOBAL__N__a2301295_4_k_cu_56413098_294556ignoreE,(_ZN40_INTERNAL_a2301295_4_k_cu_56413098_294554cute7productE - _ZN40_INTERNAL_a2301295_4_k_cu_56413098_294554cuda3std3__442_GLOBAL__N__a2301295_4_k_cu_56413098_294556ignoreE)
_ZN40_INTERNAL_a2301295_4_k_cu_56413098_294554cuda3std3__442_GLOBAL__N__a2301295_4_k_cu_56413098_294556ignoreE:
	.zero		1
	.type		_ZN40_INTERNAL_a2301295_4_k_cu_56413098_294554cute7productE,@object
	.size		_ZN40_INTERNAL_a2301295_4_k_cu_56413098_294554cute7productE,(_ZN40_INTERNAL_a2301295_4_k_cu_56413098_294554cuda3std3__45__cpo3endE - _ZN40_INTERNAL_a2301295_4_k_cu_56413098_294554cute7productE)
_ZN40_INTERNAL_a2301295_4_k_cu_56413098_294554cute7productE:
	.zero		1
	.type		_ZN40_INTERNAL_a2301295_4_k_cu_56413098_294554cuda3std3__45__cpo3endE,@object
	.size		_ZN40_INTERNAL_a2301295_4_k_cu_56413098_294554cuda3std3__45__cpo3endE,(_ZN40_INTERNAL_a2301295_4_k_cu_56413098_294554cuda3std3__419piecewise_constructE - _ZN40_INTERNAL_a2301295_4_k_cu_56413098_294554cuda3std3__45__cpo3endE)
_ZN40_INTERNAL_a2301295_4_k_cu_56413098_294554cuda3std3__45__cpo3endE:
	.zero		1
	.type		_ZN40_INTERNAL_a2301295_4_k_cu_56413098_294554cuda3std3__419piecewise_constructE,@object
	.size		_ZN40_INTERNAL_a2301295_4_k_cu_56413098_294554cuda3std3__419piecewise_constructE,(_ZN40_INTERNAL_a2301295_4_k_cu_56413098_294554cuda3std3__45__cpo4cendE - _ZN40_INTERNAL_a2301295_4_k_cu_56413098_294554cuda3std3__419piecewise_constructE)
_ZN40_INTERNAL_a2301295_4_k_cu_56413098_294554cuda3std3__419piecewise_constructE:
	.zero		1
	.type		_ZN40_INTERNAL_a2301295_4_k_cu_56413098_294554cuda3std3__45__cpo4cendE,@object
	.size		_ZN40_INTERNAL_a2301295_4_k_cu_56413098_294554cuda3std3__45__cpo4cendE,(_ZN40_INTERNAL_a2301295_4_k_cu_56413098_294554cuda3std6ranges3__45__cpo4swapE - _ZN40_INTERNAL_a2301295_4_k_cu_56413098_294554cuda3std3__45__cpo4cendE)
_ZN40_INTERNAL_a2301295_4_k_cu_56413098_294554cuda3std3__45__cpo4cendE:
	.zero		1
	.type		_ZN40_INTERNAL_a2301295_4_k_cu_56413098_294554cuda3std6ranges3__45__cpo4swapE,@object
	.size		_ZN40_INTERNAL_a2301295_4_k_cu_56413098_294554cuda3std6ranges3__45__cpo4swapE,(.L_10 - _ZN40_INTERNAL_a2301295_4_k_cu_56413098_294554cuda3std6ranges3__45__cpo4swapE)
_ZN40_INTERNAL_a2301295_4_k_cu_56413098_294554cuda3std6ranges3__45__cpo4swapE:
	.zero		1
.L_10:


//--------------------- .nv.constant0._ZN7cutlass13device_kernelINS_4gemm6kernel13GemmUniversalIN4cute5tupleIJiiiiEEENS1_10collective13CollectiveMmaINS1_35MainloopSm100TmaUmmaWarpSpecializedILi28ELi2ELi3ENS5_IJNS4_1CILi2EEENSA_ILi1EEESC_EEEEENS5_IJNSA_ILi256EEENSA_ILi160EEENSA_ILi32EEEEEENS_12float_e4m3_tENS5_IJlSC_lEEESJ_SK_NS4_8TiledMMAINS4_8MMA_AtomIJNS4_10MMA_TraitsINS4_25SM100_MMA_F8F6F4_2x1SM_SSEJSJ_SJ_fSF_SG_NS4_17integral_constantINS4_4UMMA5MajorELSR_0EEESS_NSP_INSQ_7ScaleInELST_0EEESU_EEEEEENS4_6LayoutINS5_IJSC_SC_SC_EEENS5_IJNSA_ILi0EEESZ_SZ_EEEEENS5_IJNS4_10UnderscoreES12_S12_EEEEENS4_18SM100_TMA_2SM_LOADENS4_14ComposedLayoutINS4_7SwizzleILi1ELi4ELi3EEENS4_18smem_ptr_flag_bitsILi8EEENSX_INS5_IJNSA_ILi8EEESH_EEENS5_IJSH_SC_EEEEEEEvNS4_8identityES15_S1F_vS1G_EENS_8epilogue10collective18CollectiveEpilogueINS1I_23Sm100TmaWarpSpecializedILi1ELi1ELi160ELb0ELb0EEEJNS5_IJNSA_ILi128EEESG_SH_EEENS5_IJNSX_IS1N_SC_EENSX_ISG_SC_EEEEESJ_SK_SJ_SK_NS1I_6fusion15FusionCallbacksIS1M_NS1S_17LinearCombinationISJ_fSJ_fLNS_15FloatRoundStyleE2EEES1O_S1R_JEEENS4_5SM1004TMEM4LOAD26SM100_TMEM_LOAD_32dp32b32xENS4_13SM90_TMA_LOADES1F_NS4_39AutoVectorizingCopyWithAssumedAlignmentILi128EEENS4_14SM90_TMA_STOREES1F_S24_S24_EEEvvEEEEvNT_6ParamsE --------------------------
	.section	.nv.constant0._ZN7cutlass13device_kernelINS_4gemm6kernel13GemmUniversalIN4cute5tupleIJiiiiEEENS1_10collective13CollectiveMmaINS1_35MainloopSm100TmaUmmaWarpSpecializedILi28ELi2ELi3ENS5_IJNS4_1CILi2EEENSA_ILi1EEESC_EEEEENS5_IJNSA_ILi256EEENSA_ILi160EEENSA_ILi32EEEEEENS_12float_e4m3_tENS5_IJlSC_lEEESJ_SK_NS4_8TiledMMAINS4_8MMA_AtomIJNS4_10MMA_TraitsINS4_25SM100_MMA_F8F6F4_2x1SM_SSEJSJ_SJ_fSF_SG_NS4_17integral_constantINS4_4UMMA5MajorELSR_0EEESS_NSP_INSQ_7ScaleInELST_0EEESU_EEEEEENS4_6LayoutINS5_IJSC_SC_SC_EEENS5_IJNSA_ILi0EEESZ_SZ_EEEEENS5_IJNS4_10UnderscoreES12_S12_EEEEENS4_18SM100_TMA_2SM_LOADENS4_14ComposedLayoutINS4_7SwizzleILi1ELi4ELi3EEENS4_18smem_ptr_flag_bitsILi8EEENSX_INS5_IJNSA_ILi8EEESH_EEENS5_IJSH_SC_EEEEEEEvNS4_8identityES15_S1F_vS1G_EENS_8epilogue10collective18CollectiveEpilogueINS1I_23Sm100TmaWarpSpecializedILi1ELi1ELi160ELb0ELb0EEEJNS5_IJNSA_ILi128EEESG_SH_EEENS5_IJNSX_IS1N_SC_EENSX_ISG_SC_EEEEESJ_SK_SJ_SK_NS1I_6fusion15FusionCallbacksIS1M_NS1S_17LinearCombinationISJ_fSJ_fLNS_15FloatRoundStyleE2EEES1O_S1R_JEEENS4_5SM1004TMEM4LOAD26SM100_TMEM_LOAD_32dp32b32xENS4_13SM90_TMA_LOADES1F_NS4_39AutoVectorizingCopyWithAssumedAlignmentILi128EEENS4_14SM90_TMA_STOREES1F_S24_S24_EEEvvEEEEvNT_6ParamsE,"a",@progbits
	.sectionflags	@""
	.align	4
.nv.constant0._ZN7cutlass13device_kernelINS_4gemm6kernel13GemmUniversalIN4cute5tupleIJiiiiEEENS1_10collective13CollectiveMmaINS1_35MainloopSm100TmaUmmaWarpSpecializedILi28ELi2ELi3ENS5_IJNS4_1CILi2EEENSA_ILi1EEESC_EEEEENS5_IJNSA_ILi256EEENSA_ILi160EEENSA_ILi32EEEEEENS_12float_e4m3_tENS5_IJlSC_lEEESJ_SK_NS4_8TiledMMAINS4_8MMA_AtomIJNS4_10MMA_TraitsINS4_25SM100_MMA_F8F6F4_2x1SM_SSEJSJ_SJ_fSF_SG_NS4_17integral_constantINS4_4UMMA5MajorELSR_0EEESS_NSP_INSQ_7ScaleInELST_0EEESU_EEEEEENS4_6LayoutINS5_IJSC_SC_SC_EEENS5_IJNSA_ILi0EEESZ_SZ_EEEEENS5_IJNS4_10UnderscoreES12_S12_EEEEENS4_18SM100_TMA_2SM_LOADENS4_14ComposedLayoutINS4_7SwizzleILi1ELi4ELi3EEENS4_18smem_ptr_flag_bitsILi8EEENSX_INS5_IJNSA_ILi8EEESH_EEENS5_IJSH_SC_EEEEEEEvNS4_8identityES15_S1F_vS1G_EENS_8epilogue10collective18CollectiveEpilogueINS1I_23Sm100TmaWarpSpecializedILi1ELi1ELi160ELb0ELb0EEEJNS5_IJNSA_ILi128EEESG_SH_EEENS5_IJNSX_IS1N_SC_EENSX_ISG_SC_EEEEESJ_SK_SJ_SK_NS1I_6fusion15FusionCallbacksIS1M_NS1S_17LinearCombinationISJ_fSJ_fLNS_15FloatRoundStyleE2EEES1O_S1R_JEEENS4_5SM1004TMEM4LOAD26SM100_TMEM_LOAD_32dp32b32xENS4_13SM90_TMA_LOADES1F_NS4_39AutoVectorizingCopyWithAssumedAlignmentILi128EEENS4_14SM90_TMA_STOREES1F_S24_S24_EEEvvEEEEvNT_6ParamsE:
	.zero		2944


//--------------------- SYMBOLS --------------------------

	.type		.nv.reservedSmem.offset0,@object
	.size		.nv.reservedSmem.offset0,0x4
	.type		.nv.reservedSmem.cap,@object
	.size		.nv.reservedSmem.cap,0x4
	.type		__assertfail,@function
